	.target	sm_90a

	.elftype	@"ET_EXEC"


//--------------------- .note.nv.tkinfo           --------------------------
	.section	.note.nv.tkinfo,"",@"SHT_NOTE"
	.sectionflags	@"SHF_NOTE_NV_TKINFO"
	.tkinfo
        /*0018*/ 	.word	0x00000002
        /*0030*/ 	.string	""
        /*0030*/ 	.string	"ptxas"
        /*0030*/ 	.string	"Cuda compilation tools, release 13.0, V13.0.88"
        /*0030*/ 	.string	"Build cuda_13.0.r13.0/compiler.36424714_0"
        /*0030*/ 	.string	"-arch sm_90a -m 64 "



//--------------------- .note.nv.cuinfo           --------------------------
	.section	.note.nv.cuinfo,"",@"SHT_NOTE"
	.sectionflags	@"SHF_NOTE_NV_CUINFO"
        /*0018*/ 	.short	0x0002
        /*001a*/ 	.short	0x005a
        /*001c*/ 	.short	0x0082
	.zero		2


//--------------------- .nv.info                  --------------------------
	.section	.nv.info,"",@"SHT_CUDA_INFO"
	.align	4


	//----- nvinfo : EIATTR_REGCOUNT
	.align		4
        /*0000*/ 	.byte	0x04, 0x2f
        /*0002*/ 	.short	(.L_15 - .L_14)
	.align		4
.L_14:
        /*0004*/ 	.word	index@(_ZN7cutlass13device_kernelINS_4gemm6kernel13GemmUniversalIN4cute5tupleIJiiiiEEENS1_10collective13CollectiveMmaINS1_34MainloopSm90TmaGmmaWarpSpecializedILi10ENS5_IJNS4_1CILi2EEENSA_ILi1EEESC_EEENS1_35KernelTmaWarpSpecializedCooperativeEEENS5_IJNSA_ILi256EEENSA_ILi96EEENSA_ILi32EEEEEENS_10bfloat16_tENS5_IJlSC_lEEESK_SL_NS4_8TiledMMAINS4_8MMA_AtomIJNS4_4SM904GMMA27MMA_64x96x16_F32BF16BF16_SSILNSP_5MajorE0ELSR_0ELNSP_7ScaleInE1ELSS_1EEEEEENS4_6LayoutISD_NS5_IJSC_NSA_ILi0EEESW_EEEEENS5_IJNS4_10UnderscoreESZ_SZ_EEEEENS4_13SM90_TMA_LOADENS4_14ComposedLayoutINS4_7SwizzleILi2ELi4ELi3EEENS4_18smem_ptr_flag_bitsILi16EEENSV_INS5_IJNSA_ILi8EEESI_EEENS5_IJSI_SC_EEEEEEEvNS4_8identityENS4_23SM90_TMA_LOAD_MULTICASTES1C_vS1D_EENS_8epilogue10collective6detail29Sm90TmaWarpSpecializedAdapterINS1H_15DefaultEpilogueISK_SL_SL_NS1G_6thread17LinearCombinationISK_Li1EffLNS1L_9ScaleType4KindE0ELNS_15FloatRoundStyleE2ESK_EENS1_15EpilogueDefaultEEEEEvvEEEEvNT_6ParamsE)
        /*0008*/ 	.word	0x000000a8


	//----- nvinfo : EIATTR_FRAME_SIZE
	.align		4
.L_15:
        /*000c*/ 	.byte	0x04, 0x11
        /*000e*/ 	.short	(.L_17 - .L_16)
	.align		4
.L_16:
        /*0010*/ 	.word	index@(_ZN7cutlass13device_kernelINS_4gemm6kernel13GemmUniversalIN4cute5tupleIJiiiiEEENS1_10collective13CollectiveMmaINS1_34MainloopSm90TmaGmmaWarpSpecializedILi10ENS5_IJNS4_1CILi2EEENSA_ILi1EEESC_EEENS1_35KernelTmaWarpSpecializedCooperativeEEENS5_IJNSA_ILi256EEENSA_ILi96EEENSA_ILi32EEEEEENS_10bfloat16_tENS5_IJlSC_lEEESK_SL_NS4_8TiledMMAINS4_8MMA_AtomIJNS4_4SM904GMMA27MMA_64x96x16_F32BF16BF16_SSILNSP_5MajorE0ELSR_0ELNSP_7ScaleInE1ELSS_1EEEEEENS4_6LayoutISD_NS5_IJSC_NSA_ILi0EEESW_EEEEENS5_IJNS4_10UnderscoreESZ_SZ_EEEEENS4_13SM90_TMA_LOADENS4_14ComposedLayoutINS4_7SwizzleILi2ELi4ELi3EEENS4_18smem_ptr_flag_bitsILi16EEENSV_INS5_IJNSA_ILi8EEESI_EEENS5_IJSI_SC_EEEEEEEvNS4_8identityENS4_23SM90_TMA_LOAD_MULTICASTES1C_vS1D_EENS_8epilogue10collective6detail29Sm90TmaWarpSpecializedAdapterINS1H_15DefaultEpilogueISK_SL_SL_NS1G_6thread17LinearCombinationISK_Li1EffLNS1L_9ScaleType4KindE0ELNS_15FloatRoundStyleE2ESK_EENS1_15EpilogueDefaultEEEEEvvEEEEvNT_6ParamsE)
        /*0014*/ 	.word	0x00000000


	//----- nvinfo : EIATTR_MIN_STACK_SIZE
	.align		4
.L_17:
        /*0018*/ 	.byte	0x04, 0x12
        /*001a*/ 	.short	(.L_19 - .L_18)
	.align		4
.L_18:
        /*001c*/ 	.word	index@(_ZN7cutlass13device_kernelINS_4gemm6kernel13GemmUniversalIN4cute5tupleIJiiiiEEENS1_10collective13CollectiveMmaINS1_34MainloopSm90TmaGmmaWarpSpecializedILi10ENS5_IJNS4_1CILi2EEENSA_ILi1EEESC_EEENS1_35KernelTmaWarpSpecializedCooperativeEEENS5_IJNSA_ILi256EEENSA_ILi96EEENSA_ILi32EEEEEENS_10bfloat16_tENS5_IJlSC_lEEESK_SL_NS4_8TiledMMAINS4_8MMA_AtomIJNS4_4SM904GMMA27MMA_64x96x16_F32BF16BF16_SSILNSP_5MajorE0ELSR_0ELNSP_7ScaleInE1ELSS_1EEEEEENS4_6LayoutISD_NS5_IJSC_NSA_ILi0EEESW_EEEEENS5_IJNS4_10UnderscoreESZ_SZ_EEEEENS4_13SM90_TMA_LOADENS4_14ComposedLayoutINS4_7SwizzleILi2ELi4ELi3EEENS4_18smem_ptr_flag_bitsILi16EEENSV_INS5_IJNSA_ILi8EEESI_EEENS5_IJSI_SC_EEEEEEEvNS4_8identityENS4_23SM90_TMA_LOAD_MULTICASTES1C_vS1D_EENS_8epilogue10collective6detail29Sm90TmaWarpSpecializedAdapterINS1H_15DefaultEpilogueISK_SL_SL_NS1G_6thread17LinearCombinationISK_Li1EffLNS1L_9ScaleType4KindE0ELNS_15FloatRoundStyleE2ESK_EENS1_15EpilogueDefaultEEEEEvvEEEEvNT_6ParamsE)
        /*0020*/ 	.word	0x00000000
.L_19:


//--------------------- .nv.compat                --------------------------
	.section	.nv.compat,"",@"SHT_CUDA_COMPAT_INFO"
	.align	4
        /*0000*/ 	.byte	0x02, 0x09, 0x01, 0x00, 0x02, 0x02, 0x04, 0x00, 0x02, 0x05, 0x05, 0x00, 0x03, 0x07, 0x01, 0x01
        /*0010*/ 	.byte	0x02, 0x03, 0x01, 0x00, 0x02, 0x06, 0x01, 0x00, 0x04, 0x0b, 0x08, 0x00, 0x00, 0x00, 0x00, 0x00
        /*0020*/ 	.byte	0x00, 0x00, 0x00, 0x00


//--------------------- .nv.info._ZN7cutlass13device_kernelINS_4gemm6kernel13GemmUniversalIN4cute5tupleIJiiiiEEENS1_10collective13CollectiveMmaINS1_34MainloopSm90TmaGmmaWarpSpecializedILi10ENS5_IJNS4_1CILi2EEENSA_ILi1EEESC_EEENS1_35KernelTmaWarpSpecializedCooperativeEEENS5_IJNSA_ILi256EEENSA_ILi96EEENSA_ILi32EEEEEENS_10bfloat16_tENS5_IJlSC_lEEESK_SL_NS4_8TiledMMAINS4_8MMA_AtomIJNS4_4SM904GMMA27MMA_64x96x16_F32BF16BF16_SSILNSP_5MajorE0ELSR_0ELNSP_7ScaleInE1ELSS_1EEEEEENS4_6LayoutISD_NS5_IJSC_NSA_ILi0EEESW_EEEEENS5_IJNS4_10UnderscoreESZ_SZ_EEEEENS4_13SM90_TMA_LOADENS4_14ComposedLayoutINS4_7SwizzleILi2ELi4ELi3EEENS4_18smem_ptr_flag_bitsILi16EEENSV_INS5_IJNSA_ILi8EEESI_EEENS5_IJSI_SC_EEEEEEEvNS4_8identityENS4_23SM90_TMA_LOAD_MULTICASTES1C_vS1D_EENS_8epilogue10collective6detail29Sm90TmaWarpSpecializedAdapterINS1H_15DefaultEpilogueISK_SL_SL_NS1G_6thread17LinearCombinationISK_Li1EffLNS1L_9ScaleType4KindE0ELNS_15FloatRoundStyleE2ESK_EENS1_15EpilogueDefaultEEEEEvvEEEEvNT_6ParamsE --------------------------
	.section	.nv.info._ZN7cutlass13device_kernelINS_4gemm6kernel13GemmUniversalIN4cute5tupleIJiiiiEEENS1_10collective13CollectiveMmaINS1_34MainloopSm90TmaGmmaWarpSpecializedILi10ENS5_IJNS4_1CILi2EEENSA_ILi1EEESC_EEENS1_35KernelTmaWarpSpecializedCooperativeEEENS5_IJNSA_ILi256EEENSA_ILi96EEENSA_ILi32EEEEEENS_10bfloat16_tENS5_IJlSC_lEEESK_SL_NS4_8TiledMMAINS4_8MMA_AtomIJNS4_4SM904GMMA27MMA_64x96x16_F32BF16BF16_SSILNSP_5MajorE0ELSR_0ELNSP_7ScaleInE1ELSS_1EEEEEENS4_6LayoutISD_NS5_IJSC_NSA_ILi0EEESW_EEEEENS5_IJNS4_10UnderscoreESZ_SZ_EEEEENS4_13SM90_TMA_LOADENS4_14ComposedLayoutINS4_7SwizzleILi2ELi4ELi3EEENS4_18smem_ptr_flag_bitsILi16EEENSV_INS5_IJNSA_ILi8EEESI_EEENS5_IJSI_SC_EEEEEEEvNS4_8identityENS4_23SM90_TMA_LOAD_MULTICASTES1C_vS1D_EENS_8epilogue10collective6detail29Sm90TmaWarpSpecializedAdapterINS1H_15DefaultEpilogueISK_SL_SL_NS1G_6thread17LinearCombinationISK_Li1EffLNS1L_9ScaleType4KindE0ELNS_15FloatRoundStyleE2ESK_EENS1_15EpilogueDefaultEEEEEvvEEEEvNT_6ParamsE,"",@"SHT_CUDA_INFO"
	.sectionflags	@""
	.align	4


	//----- nvinfo : EIATTR_CUDA_API_VERSION
	.align		4
        /*0000*/ 	.byte	0x04, 0x37
        /*0002*/ 	.short	(.L_21 - .L_20)
.L_20:
        /*0004*/ 	.word	0x00000082


	//----- nvinfo : EIATTR_KPARAM_INFO
	.align		4
.L_21:
        /*0008*/ 	.byte	0x04, 0x17
        /*000a*/ 	.short	(.L_23 - .L_22)
.L_22:
        /*000c*/ 	.word	0x00000000
        /*0010*/ 	.short	0x0000
        /*0012*/ 	.short	0x0070
        /*0014*/ 	.byte	0x00, 0xf0, 0x01, 0x10


	//----- nvinfo : EIATTR_SPARSE_MMA_MASK
	.align		4
.L_23:
        /*0018*/ 	.byte	0x03, 0x50
        /*001a*/ 	.short	0x0000


	//----- nvinfo : EIATTR_MAXREG_COUNT
	.align		4
        /*001c*/ 	.byte	0x03, 0x1b
        /*001e*/ 	.short	0x00a8


	//----- nvinfo : EIATTR_NUM_BARRIERS
	.align		4
        /*0020*/ 	.byte	0x02, 0x4c
        /*0022*/ 	.byte	0x01
	.zero		1


	//----- nvinfo : EIATTR_EXTERNS
	.align		4
        /*0024*/ 	.byte	0x04, 0x0f
        /*0026*/ 	.short	(.L_25 - .L_24)


	//   ....[0]....
	.align		4
.L_24:
        /*0028*/ 	.word	index@(__assertfail)


	//----- nvinfo : EIATTR_MERCURY_ISA_VERSION
	.align		4
.L_25:
        /*002c*/ 	.byte	0x03, 0x5f
        /*002e*/ 	.short	0x0101


	//----- nvinfo : EIATTR_INT_WARP_WIDE_INSTR_OFFSETS
	.align		4
        /*0030*/ 	.byte	0x04, 0x31
        /*0032*/ 	.short	(.L_27 - .L_26)


	//   ....[0]....
.L_26:
        /*0034*/ 	.word	0x00000570


	//   ....[1]....
        /*0038*/ 	.word	0x000005a0


	//   ....[2]....
        /*003c*/ 	.word	0x00000760


	//----- nvinfo : EIATTR_COOP_GROUP_MASK_REGIDS
	.align		4
.L_27:
        /*0040*/ 	.byte	0x04, 0x29
        /*0042*/ 	.short	(.L_29 - .L_28)


	//   ....[0]....
.L_28:
        /*0044*/ 	.word	0xffffffff


	//   ....[1]....
        /*0048*/ 	.word	0xffffffff


	//   ....[2]....
        /*004c*/ 	.word	0xffffffff


	//   ....[3]....
        /*0050*/ 	.word	0xffffffff


	//   ....[4]....
        /*0054*/ 	.word	0xffffffff


	//   ....[5]....
        /*0058*/ 	.word	0xffffffff


	//----- nvinfo : EIATTR_COOP_GROUP_INSTR_OFFSETS
	.align		4
.L_29:
        /*005c*/ 	.byte	0x04, 0x28
        /*005e*/ 	.short	(.L_31 - .L_30)


	//   ....[0]....
.L_30:
        /*0060*/ 	.word	0x00000060


	//   ....[1]....
        /*0064*/ 	.word	0x00000070


	//   ....[2]....
        /*0068*/ 	.word	0x00000130


	//   ....[3]....
        /*006c*/ 	.word	0x000003c0


	//   ....[4]....
        /*0070*/ 	.word	0x000008e0


	//   ....[5]....
        /*0074*/ 	.word	0x00001320


	//----- nvinfo : EIATTR_REG_RECONFIG
	.align		4
.L_31:
        /*0078*/ 	.byte	0x01, 0x54
	.zero		2


	//----- nvinfo : EIATTR_SYSCALL_OFFSETS
	.align		4
        /*007c*/ 	.byte	0x04, 0x46
        /*007e*/ 	.short	(.L_33 - .L_32)


	//   ....[0]....
.L_32:
        /*0080*/ 	.word	0x000014e0


	//----- nvinfo : EIATTR_MBARRIER_INSTR_OFFSETS
	.align		4
.L_33:
        /*0084*/ 	.byte	0x04, 0x39
        /*0086*/ 	.short	(.L_35 - .L_34)


	//   ....[0]....
.L_34:
        /*0088*/ 	.word	0x00000250
        /*008c*/ 	.word	0x000000ff
        /*0090*/ 	.word	0x00000000
        /*0094*/ 	.short	0x0100
        /*0096*/ 	.byte	0x08
	.zero		1


	//   ....[1]....
        /*0098*/ 	.word	0x00000260
        /*009c*/ 	.word	0x000000ff
        /*00a0*/ 	.word	0x00000050
        /*00a4*/ 	.short	0x0100
        /*00a6*/ 	.byte	0x08
	.zero		1


	//   ....[2]....
        /*00a8*/ 	.word	0x00000270
        /*00ac*/ 	.word	0x000000ff
        /*00b0*/ 	.word	0x00000008
        /*00b4*/ 	.short	0x0100
        /*00b6*/ 	.byte	0x08
	.zero		1


	//   ....[3]....
        /*00b8*/ 	.word	0x00000280
        /*00bc*/ 	.word	0x000000ff
        /*00c0*/ 	.word	0x00000058
        /*00c4*/ 	.short	0x0100
        /*00c6*/ 	.byte	0x08
	.zero		1


	//   ....[4]....
        /*00c8*/ 	.word	0x00000290
        /*00cc*/ 	.word	0x000000ff
        /*00d0*/ 	.word	0x00000010
        /*00d4*/ 	.short	0x0100
        /*00d6*/ 	.byte	0x08
	.zero		1


	//   ....[5]....
        /*00d8*/ 	.word	0x000002a0
        /*00dc*/ 	.word	0x000000ff
        /*00e0*/ 	.word	0x00000060
        /*00e4*/ 	.short	0x0100
        /*00e6*/ 	.byte	0x08
	.zero		1


	//   ....[6]....
        /*00e8*/ 	.word	0x000002b0
        /*00ec*/ 	.word	0x000000ff
        /*00f0*/ 	.word	0x00000018
        /*00f4*/ 	.short	0x0100
        /*00f6*/ 	.byte	0x08
	.zero		1


	//   ....[7]....
        /*00f8*/ 	.word	0x000002c0
        /*00fc*/ 	.word	0x000000ff
        /*0100*/ 	.word	0x00000068
        /*0104*/ 	.short	0x0100
        /*0106*/ 	.byte	0x08
	.zero		1


	//   ....[8]....
        /*0108*/ 	.word	0x000002d0
        /*010c*/ 	.word	0x000000ff
        /*0110*/ 	.word	0x00000020
        /*0114*/ 	.short	0x0100
        /*0116*/ 	.byte	0x08
	.zero		1


	//   ....[9]....
        /*0118*/ 	.word	0x000002e0
        /*011c*/ 	.word	0x000000ff
        /*0120*/ 	.word	0x00000070
        /*0124*/ 	.short	0x0100
        /*0126*/ 	.byte	0x08
	.zero		1


	//   ....[10]....
        /*0128*/ 	.word	0x000002f0
        /*012c*/ 	.word	0x000000ff
        /*0130*/ 	.word	0x00000028
        /*0134*/ 	.short	0x0100
        /*0136*/ 	.byte	0x08
	.zero		1


	//   ....[11]....
        /*0138*/ 	.word	0x00000300
        /*013c*/ 	.word	0x000000ff
        /*0140*/ 	.word	0x00000078
        /*0144*/ 	.short	0x0100
        /*0146*/ 	.byte	0x08
	.zero		1


	//   ....[12]....
        /*0148*/ 	.word	0x00000310
        /*014c*/ 	.word	0x000000ff
        /*0150*/ 	.word	0x00000030
        /*0154*/ 	.short	0x0100
        /*0156*/ 	.byte	0x08
	.zero		1


	//   ....[13]....
        /*0158*/ 	.word	0x00000320
        /*015c*/ 	.word	0x000000ff
        /*0160*/ 	.word	0x00000080
        /*0164*/ 	.short	0x0100
        /*0166*/ 	.byte	0x08
	.zero		1


	//   ....[14]....
        /*0168*/ 	.word	0x00000330
        /*016c*/ 	.word	0x000000ff
        /*0170*/ 	.word	0x00000038
        /*0174*/ 	.short	0x0100
        /*0176*/ 	.byte	0x08
	.zero		1


	//   ....[15]....
        /*0178*/ 	.word	0x00000340
        /*017c*/ 	.word	0x000000ff
        /*0180*/ 	.word	0x00000088
        /*0184*/ 	.short	0x0100
        /*0186*/ 	.byte	0x08
	.zero		1


	//   ....[16]....
        /*0188*/ 	.word	0x00000350
        /*018c*/ 	.word	0x000000ff
        /*0190*/ 	.word	0x00000040
        /*0194*/ 	.short	0x0100
        /*0196*/ 	.byte	0x08
	.zero		1


	//   ....[17]....
        /*0198*/ 	.word	0x00000360
        /*019c*/ 	.word	0x000000ff
        /*01a0*/ 	.word	0x00000090
        /*01a4*/ 	.short	0x0100
        /*01a6*/ 	.byte	0x08
	.zero		1


	//   ....[18]....
        /*01a8*/ 	.word	0x00000370
        /*01ac*/ 	.word	0x000000ff
        /*01b0*/ 	.word	0x00000048
        /*01b4*/ 	.short	0x0100
        /*01b6*/ 	.byte	0x08
	.zero		1


	//   ....[19]....
        /*01b8*/ 	.word	0x00000380
        /*01bc*/ 	.word	0x000000ff
        /*01c0*/ 	.word	0x00000098
        /*01c4*/ 	.short	0x0100
        /*01c6*/ 	.byte	0x08
	.zero		1


	//   ....[20]....
        /*01c8*/ 	.word	0x000007e0
        /*01cc*/ 	.word	0x000000ff
        /*01d0*/ 	.word	0x000000b0
        /*01d4*/ 	.short	0x0100
        /*01d6*/ 	.byte	0x06
	.zero		1


	//   ....[21]....
        /*01d8*/ 	.word	0x00000870
        /*01dc*/ 	.word	0x000000ff
        /*01e0*/ 	.word	0x000000b8
        /*01e4*/ 	.short	0x0100
        /*01e6*/ 	.byte	0x06
	.zero		1


	//   ....[22]....
        /*01e8*/ 	.word	0x000015a0
        /*01ec*/ 	.word	0x00000003
        /*01f0*/ 	.word	0x00000000
        /*01f4*/ 	.short	0x010a
        /*01f6*/ 	.byte	0x3f
	.zero		1


	//   ....[23]....
        /*01f8*/ 	.word	0x000015e0
        /*01fc*/ 	.word	0x00000003
        /*0200*/ 	.word	0x00000000
        /*0204*/ 	.short	0x010a
        /*0206*/ 	.byte	0x3f
	.zero		1


	//   ....[24]....
        /*0208*/ 	.word	0x00001970
        /*020c*/ 	.word	0x00000005
        /*0210*/ 	.word	0x00000000
        /*0214*/ 	.short	0x010a
        /*0216*/ 	.byte	0x3f
	.zero		1


	//   ....[25]....
        /*0218*/ 	.word	0x000019b0
        /*021c*/ 	.word	0x00000005
        /*0220*/ 	.word	0x00000000
        /*0224*/ 	.short	0x010a
        /*0226*/ 	.byte	0x3f
	.zero		1


	//   ....[26]....
        /*0228*/ 	.word	0x00001bd0
        /*022c*/ 	.word	0x00000005
        /*0230*/ 	.word	0x00000000
        /*0234*/ 	.short	0x0101
        /*0236*/ 	.byte	0x3f
	.zero		1


	//   ....[27]....
        /*0238*/ 	.word	0x00001df0
        /*023c*/ 	.word	0x00000003
        /*0240*/ 	.word	0x00000000
        /*0244*/ 	.short	0x0101
        /*0246*/ 	.byte	0x3f
	.zero		1


	//   ....[28]....
        /*0248*/ 	.word	0x00009960
        /*024c*/ 	.word	0x00000014
        /*0250*/ 	.word	0x00000050
        /*0254*/ 	.short	0x010a
        /*0256*/ 	.byte	0x3f
	.zero		1


	//   ....[29]....
        /*0258*/ 	.word	0x00009ce0
        /*025c*/ 	.word	0x00000003
        /*0260*/ 	.word	0x000000b8
        /*0264*/ 	.short	0x0101
        /*0266*/ 	.byte	0x3f
	.zero		1


	//   ....[30]....
        /*0268*/ 	.word	0x0000a430
        /*026c*/ 	.word	0x00000007
        /*0270*/ 	.word	0x00000000
        /*0274*/ 	.short	0x010a
        /*0276*/ 	.byte	0x3f
	.zero		1


	//   ....[31]....
        /*0278*/ 	.word	0x0000a4b0
        /*027c*/ 	.word	0x00000008
        /*0280*/ 	.word	0x00000000
        /*0284*/ 	.short	0x010a
        /*0286*/ 	.byte	0x3f
	.zero		1


	//   ....[32]....
        /*0288*/ 	.word	0x0000a540
        /*028c*/ 	.word	0x00000009
        /*0290*/ 	.word	0x00000000
        /*0294*/ 	.short	0x010a
        /*0296*/ 	.byte	0x3f
	.zero		1


	//   ....[33]....
        /*0298*/ 	.word	0x0000a5d0
        /*029c*/ 	.word	0x00000008
        /*02a0*/ 	.word	0x00000000
        /*02a4*/ 	.short	0x010a
        /*02a6*/ 	.byte	0x3f
	.zero		1


	//   ....[34]....
        /*02a8*/ 	.word	0x0000a660
        /*02ac*/ 	.word	0x00000009
        /*02b0*/ 	.word	0x00000000
        /*02b4*/ 	.short	0x010a
        /*02b6*/ 	.byte	0x3f
	.zero		1


	//   ....[35]....
        /*02b8*/ 	.word	0x0000a6f0
        /*02bc*/ 	.word	0x00000008
        /*02c0*/ 	.word	0x00000000
        /*02c4*/ 	.short	0x010a
        /*02c6*/ 	.byte	0x3f
	.zero		1


	//   ....[36]....
        /*02c8*/ 	.word	0x0000a780
        /*02cc*/ 	.word	0x00000009
        /*02d0*/ 	.word	0x00000000
        /*02d4*/ 	.short	0x010a
        /*02d6*/ 	.byte	0x3f
	.zero		1


	//   ....[37]....
        /*02d8*/ 	.word	0x0000a810
        /*02dc*/ 	.word	0x00000008
        /*02e0*/ 	.word	0x00000000
        /*02e4*/ 	.short	0x010a
        /*02e6*/ 	.byte	0x3f
	.zero		1


	//   ....[38]....
        /*02e8*/ 	.word	0x0000a8a0
        /*02ec*/ 	.word	0x0000000b
        /*02f0*/ 	.word	0x00000000
        /*02f4*/ 	.short	0x010a
        /*02f6*/ 	.byte	0x3f
	.zero		1


	//   ....[39]....
        /*02f8*/ 	.word	0x0000a930
        /*02fc*/ 	.word	0x00000003
        /*0300*/ 	.word	0x00000000
        /*0304*/ 	.short	0x010a
        /*0306*/ 	.byte	0x3f
	.zero		1


	//   ....[40]....
        /*0308*/ 	.word	0x0000a990
        /*030c*/ 	.word	0x00000003
        /*0310*/ 	.word	0x00000000
        /*0314*/ 	.short	0x010a
        /*0316*/ 	.byte	0x3f
	.zero		1


	//   ....[41]....
        /*0318*/ 	.word	0x0000a9e0
        /*031c*/ 	.word	0x00000005
        /*0320*/ 	.word	0x00000000
        /*0324*/ 	.short	0x010a
        /*0326*/ 	.byte	0x3f
	.zero		1


	//   ....[42]....
        /*0328*/ 	.word	0x0000aab0
        /*032c*/ 	.word	0x00000014
        /*0330*/ 	.word	0x00000050
        /*0334*/ 	.short	0x010a
        /*0336*/ 	.byte	0x3f
	.zero		1


	//   ....[43]....
        /*0338*/ 	.word	0x0000ab80
        /*033c*/ 	.word	0x00000007
        /*0340*/ 	.word	0x00000000
        /*0344*/ 	.short	0x010a
        /*0346*/ 	.byte	0x3f
	.zero		1


	//   ....[44]....
        /*0348*/ 	.word	0x0000abd0
        /*034c*/ 	.word	0x00000008
        /*0350*/ 	.word	0x00000000
        /*0354*/ 	.short	0x010a
        /*0356*/ 	.byte	0x3f
	.zero		1


	//   ....[45]....
        /*0358*/ 	.word	0x0000ac20
        /*035c*/ 	.word	0x00000009
        /*0360*/ 	.word	0x00000000
        /*0364*/ 	.short	0x010a
        /*0366*/ 	.byte	0x3f
	.zero		1


	//   ....[46]....
        /*0368*/ 	.word	0x0000ac70
        /*036c*/ 	.word	0x00000008
        /*0370*/ 	.word	0x00000000
        /*0374*/ 	.short	0x010a
        /*0376*/ 	.byte	0x3f
	.zero		1


	//   ....[47]....
        /*0378*/ 	.word	0x0000acc0
        /*037c*/ 	.word	0x00000009
        /*0380*/ 	.word	0x00000000
        /*0384*/ 	.short	0x010a
        /*0386*/ 	.byte	0x3f
	.zero		1


	//   ....[48]....
        /*0388*/ 	.word	0x0000ad10
        /*038c*/ 	.word	0x00000008
        /*0390*/ 	.word	0x00000000
        /*0394*/ 	.short	0x010a
        /*0396*/ 	.byte	0x3f
	.zero		1


	//   ....[49]....
        /*0398*/ 	.word	0x0000ad60
        /*039c*/ 	.word	0x00000009
        /*03a0*/ 	.word	0x00000000
        /*03a4*/ 	.short	0x010a
        /*03a6*/ 	.byte	0x3f
	.zero		1


	//   ....[50]....
        /*03a8*/ 	.word	0x0000adb0
        /*03ac*/ 	.word	0x00000008
        /*03b0*/ 	.word	0x00000000
        /*03b4*/ 	.short	0x010a
        /*03b6*/ 	.byte	0x3f
	.zero		1


	//   ....[51]....
        /*03b8*/ 	.word	0x0000ae00
        /*03bc*/ 	.word	0x0000000b
        /*03c0*/ 	.word	0x00000000
        /*03c4*/ 	.short	0x010a
        /*03c6*/ 	.byte	0x3f
	.zero		1


	//----- nvinfo : EIATTR_NUM_MBARRIERS
	.align		4
.L_35:
        /*03c8*/ 	.byte	0x03, 0x38
        /*03ca*/ 	.short	0x0016


	//----- nvinfo : EIATTR_EXIT_INSTR_OFFSETS
	.align		4
        /*03cc*/ 	.byte	0x04, 0x1c
        /*03ce*/ 	.short	(.L_37 - .L_36)


	//   ....[0]....
.L_36:
        /*03d0*/ 	.word	0x00000a40


	//   ....[1]....
        /*03d4*/ 	.word	0x00001250


	//   ....[2]....
        /*03d8*/ 	.word	0x00009090


	//   ....[3]....
        /*03dc*/ 	.word	0x000095f0


	//   ....[4]....
        /*03e0*/ 	.word	0x0000a980


	//----- nvinfo : EIATTR_MAX_THREADS
	.align		4
.L_37:
        /*03e4*/ 	.byte	0x04, 0x05
        /*03e6*/ 	.short	(.L_39 - .L_38)
.L_38:
        /*03e8*/ 	.word	0x00000180
        /*03ec*/ 	.word	0x00000001
        /*03f0*/ 	.word	0x00000001


	//----- nvinfo : EIATTR_CRS_STACK_SIZE
	.align		4
.L_39:
        /*03f4*/ 	.byte	0x04, 0x1e
        /*03f6*/ 	.short	(.L_41 - .L_40)
.L_40:
        /*03f8*/ 	.word	0x00000000


	//----- nvinfo : EIATTR_CBANK_PARAM_SIZE
	.align		4
.L_41:
        /*03fc*/ 	.byte	0x03, 0x19
        /*03fe*/ 	.short	0x0470


	//----- nvinfo : EIATTR_PARAM_CBANK
	.align		4
        /*0400*/ 	.byte	0x04, 0x0a
        /*0402*/ 	.short	(.L_43 - .L_42)
	.align		4
.L_42:
        /*0404*/ 	.word	index@(.nv.constant0._ZN7cutlass13device_kernelINS_4gemm6kernel13GemmUniversalIN4cute5tupleIJiiiiEEENS1_10collective13CollectiveMmaINS1_34MainloopSm90TmaGmmaWarpSpecializedILi10ENS5_IJNS4_1CILi2EEENSA_ILi1EEESC_EEENS1_35KernelTmaWarpSpecializedCooperativeEEENS5_IJNSA_ILi256EEENSA_ILi96EEENSA_ILi32EEEEEENS_10bfloat16_tENS5_IJlSC_lEEESK_SL_NS4_8TiledMMAINS4_8MMA_AtomIJNS4_4SM904GMMA27MMA_64x96x16_F32BF16BF16_SSILNSP_5MajorE0ELSR_0ELNSP_7ScaleInE1ELSS_1EEEEEENS4_6LayoutISD_NS5_IJSC_NSA_ILi0EEESW_EEEEENS5_IJNS4_10UnderscoreESZ_SZ_EEEEENS4_13SM90_TMA_LOADENS4_14ComposedLayoutINS4_7SwizzleILi2ELi4ELi3EEENS4_18smem_ptr_flag_bitsILi16EEENSV_INS5_IJNSA_ILi8EEESI_EEENS5_IJSI_SC_EEEEEEEvNS4_8identityENS4_23SM90_TMA_LOAD_MULTICASTES1C_vS1D_EENS_8epilogue10collective6detail29Sm90TmaWarpSpecializedAdapterINS1H_15DefaultEpilogueISK_SL_SL_NS1G_6thread17LinearCombinationISK_Li1EffLNS1L_9ScaleType4KindE0ELNS_15FloatRoundStyleE2ESK_EENS1_15EpilogueDefaultEEEEEvvEEEEvNT_6ParamsE)
        /*0408*/ 	.short	0x0210
        /*040a*/ 	.short	0x0470


	//----- nvinfo : EIATTR_SW_WAR
	.align		4
.L_43:
        /*040c*/ 	.byte	0x04, 0x36
        /*040e*/ 	.short	(.L_45 - .L_44)
.L_44:
        /*0410*/ 	.word	0x00000008
.L_45:


//--------------------- .nv.callgraph             --------------------------
	.section	.nv.callgraph,"",@"SHT_CUDA_CALLGRAPH"
	.align	4
	.sectionentsize	8
	.align		4
        /*0000*/ 	.word	0x00000000
	.align		4
        /*0004*/ 	.word	0xffffffff
	.align		4
        /*0008*/ 	.word	index@(_ZN7cutlass13device_kernelINS_4gemm6kernel13GemmUniversalIN4cute5tupleIJiiiiEEENS1_10collective13CollectiveMmaINS1_34MainloopSm90TmaGmmaWarpSpecializedILi10ENS5_IJNS4_1CILi2EEENSA_ILi1EEESC_EEENS1_35KernelTmaWarpSpecializedCooperativeEEENS5_IJNSA_ILi256EEENSA_ILi96EEENSA_ILi32EEEEEENS_10bfloat16_tENS5_IJlSC_lEEESK_SL_NS4_8TiledMMAINS4_8MMA_AtomIJNS4_4SM904GMMA27MMA_64x96x16_F32BF16BF16_SSILNSP_5MajorE0ELSR_0ELNSP_7ScaleInE1ELSS_1EEEEEENS4_6LayoutISD_NS5_IJSC_NSA_ILi0EEESW_EEEEENS5_IJNS4_10UnderscoreESZ_SZ_EEEEENS4_13SM90_TMA_LOADENS4_14ComposedLayoutINS4_7SwizzleILi2ELi4ELi3EEENS4_18smem_ptr_flag_bitsILi16EEENSV_INS5_IJNSA_ILi8EEESI_EEENS5_IJSI_SC_EEEEEEEvNS4_8identityENS4_23SM90_TMA_LOAD_MULTICASTES1C_vS1D_EENS_8epilogue10collective6detail29Sm90TmaWarpSpecializedAdapterINS1H_15DefaultEpilogueISK_SL_SL_NS1G_6thread17LinearCombinationISK_Li1EffLNS1L_9ScaleType4KindE0ELNS_15FloatRoundStyleE2ESK_EENS1_15EpilogueDefaultEEEEEvvEEEEvNT_6ParamsE)
	.align		4
        /*000c*/ 	.word	index@(__assertfail)
	.align		4
        /*0010*/ 	.word	0x00000000
	.align		4
        /*0014*/ 	.word	0xfffffffe
	.align		4
        /*0018*/ 	.word	0x00000000
	.align		4
        /*001c*/ 	.word	0xfffffffd
	.align		4
        /*0020*/ 	.word	0x00000000
	.align		4
        /*0024*/ 	.word	0xfffffffc


//--------------------- .nv.constant4             --------------------------
	.section	.nv.constant4,"a",@progbits
	.align	8
	.align		8
.nv.constant4:
        /*0000*/ 	.dword	__assertfail
	.align		8
        /*0008*/ 	.dword	__unnamed_1
	.align		8
        /*0010*/ 	.dword	_ZN39_INTERNAL_1c9db3d7_4_k_cu_5b0a44bf_94924cuda3std3__45__cpo5beginE
	.align		8
        /*0018*/ 	.dword	_ZN39_INTERNAL_1c9db3d7_4_k_cu_5b0a44bf_94924cuda3std3__45__cpo3endE
	.align		8
        /*0020*/ 	.dword	_ZN39_INTERNAL_1c9db3d7_4_k_cu_5b0a44bf_94924cuda3std3__45__cpo6cbeginE
	.align		8
        /*0028*/ 	.dword	_ZN39_INTERNAL_1c9db3d7_4_k_cu_5b0a44bf_94924cuda3std3__45__cpo4cendE
	.align		8
        /*0030*/ 	.dword	_ZN39_INTERNAL_1c9db3d7_4_k_cu_5b0a44bf_94924cuda3std3__441_GLOBAL__N__1c9db3d7_4_k_cu_5b0a44bf_94926ignoreE
	.align		8
        /*0038*/ 	.dword	_ZN39_INTERNAL_1c9db3d7_4_k_cu_5b0a44bf_94924cuda3std3__419piecewise_constructE
	.align		8
        /*0040*/ 	.dword	_ZN39_INTERNAL_1c9db3d7_4_k_cu_5b0a44bf_94924cuda3std3__48in_placeE
	.align		8
        /*0048*/ 	.dword	_ZN39_INTERNAL_1c9db3d7_4_k_cu_5b0a44bf_94924cuda3std6ranges3__45__cpo4swapE
	.align		8
        /*0050*/ 	.dword	_ZN39_INTERNAL_1c9db3d7_4_k_cu_5b0a44bf_94924cuda3std6ranges3__45__cpo9iter_moveE
	.align		8
        /*0058*/ 	.dword	_ZN39_INTERNAL_1c9db3d7_4_k_cu_5b0a44bf_94924cute7productE
	.align		8
        /*0060*/ 	.dword	_ZN39_INTERNAL_1c9db3d7_4_k_cu_5b0a44bf_94924cute1_E
	.align		8
        /*0068*/ 	.dword	$str$22
	.align		8
        /*0070*/ 	.dword	$str$23


//--------------------- .text._ZN7cutlass13device_kernelINS_4gemm6kernel13GemmUniversalIN4cute5tupleIJiiiiEEENS1_10collective13CollectiveMmaINS1_34MainloopSm90TmaGmmaWarpSpecializedILi10ENS5_IJNS4_1CILi2EEENSA_ILi1EEESC_EEENS1_35KernelTmaWarpSpecializedCooperativeEEENS5_IJNSA_ILi256EEENSA_ILi96EEENSA_ILi32EEEEEENS_10bfloat16_tENS5_IJlSC_lEEESK_SL_NS4_8TiledMMAINS4_8MMA_AtomIJNS4_4SM904GMMA27MMA_64x96x16_F32BF16BF16_SSILNSP_5MajorE0ELSR_0ELNSP_7ScaleInE1ELSS_1EEEEEENS4_6LayoutISD_NS5_IJSC_NSA_ILi0EEESW_EEEEENS5_IJNS4_10UnderscoreESZ_SZ_EEEEENS4_13SM90_TMA_LOADENS4_14ComposedLayoutINS4_7SwizzleILi2ELi4ELi3EEENS4_18smem_ptr_flag_bitsILi16EEENSV_INS5_IJNSA_ILi8EEESI_EEENS5_IJSI_SC_EEEEEEEvNS4_8identityENS4_23SM90_TMA_LOAD_MULTICASTES1C_vS1D_EENS_8epilogue10collective6detail29Sm90TmaWarpSpecializedAdapterINS1H_15DefaultEpilogueISK_SL_SL_NS1G_6thread17LinearCombinationISK_Li1EffLNS1L_9ScaleType4KindE0ELNS_15FloatRoundStyleE2ESK_EENS1_15EpilogueDefaultEEEEEvvEEEEvNT_6ParamsE --------------------------
	.section	.text._ZN7cutlass13device_kernelINS_4gemm6kernel13GemmUniversalIN4cute5tupleIJiiiiEEENS1_10collective13CollectiveMmaINS1_34MainloopSm90TmaGmmaWarpSpecializedILi10ENS5_IJNS4_1CILi2EEENSA_ILi1EEESC_EEENS1_35KernelTmaWarpSpecializedCooperativeEEENS5_IJNSA_ILi256EEENSA_ILi96EEENSA_ILi32EEEEEENS_10bfloat16_tENS5_IJlSC_lEEESK_SL_NS4_8TiledMMAINS4_8MMA_AtomIJNS4_4SM904GMMA27MMA_64x96x16_F32BF16BF16_SSILNSP_5MajorE0ELSR_0ELNSP_7ScaleInE1ELSS_1EEEEEENS4_6LayoutISD_NS5_IJSC_NSA_ILi0EEESW_EEEEENS5_IJNS4_10UnderscoreESZ_SZ_EEEEENS4_13SM90_TMA_LOADENS4_14ComposedLayoutINS4_7SwizzleILi2ELi4ELi3EEENS4_18smem_ptr_flag_bitsILi16EEENSV_INS5_IJNSA_ILi8EEESI_EEENS5_IJSI_SC_EEEEEEEvNS4_8identityENS4_23SM90_TMA_LOAD_MULTICASTES1C_vS1D_EENS_8epilogue10collective6detail29Sm90TmaWarpSpecializedAdapterINS1H_15DefaultEpilogueISK_SL_SL_NS1G_6thread17LinearCombinationISK_Li1EffLNS1L_9ScaleType4KindE0ELNS_15FloatRoundStyleE2ESK_EENS1_15EpilogueDefaultEEEEEvvEEEEvNT_6ParamsE,"ax",@progbits
	.align	128
.text._ZN7cutlass13device_kernelINS_4gemm6kernel13GemmUniversalIN4cute5tupleIJiiiiEEENS1_10collective13CollectiveMmaINS1_34MainloopSm90TmaGmmaWarpSpecializedILi10ENS5_IJNS4_1CILi2EEENSA_ILi1EEESC_EEENS1_35KernelTmaWarpSpecializedCooperativeEEENS5_IJNSA_ILi256EEENSA_ILi96EEENSA_ILi32EEEEEENS_10bfloat16_tENS5_IJlSC_lEEESK_SL_NS4_8TiledMMAINS4_8MMA_AtomIJNS4_4SM904GMMA27MMA_64x96x16_F32BF16BF16_SSILNSP_5MajorE0ELSR_0ELNSP_7ScaleInE1ELSS_1EEEEEENS4_6LayoutISD_NS5_IJSC_NSA_ILi0EEESW_EEEEENS5_IJNS4_10UnderscoreESZ_SZ_EEEEENS4_13SM90_TMA_LOADENS4_14ComposedLayoutINS4_7SwizzleILi2ELi4ELi3EEENS4_18smem_ptr_flag_bitsILi16EEENSV_INS5_IJNSA_ILi8EEESI_EEENS5_IJSI_SC_EEEEEEEvNS4_8identityENS4_23SM90_TMA_LOAD_MULTICASTES1C_vS1D_EENS_8epilogue10collective6detail29Sm90TmaWarpSpecializedAdapterINS1H_15DefaultEpilogueISK_SL_SL_NS1G_6thread17LinearCombinationISK_Li1EffLNS1L_9ScaleType4KindE0ELNS_15FloatRoundStyleE2ESK_EENS1_15EpilogueDefaultEEEEEvvEEEEvNT_6ParamsE:
        .type           _ZN7cutlass13device_kernelINS_4gemm6kernel13GemmUniversalIN4cute5tupleIJiiiiEEENS1_10collective13CollectiveMmaINS1_34MainloopSm90TmaGmmaWarpSpecializedILi10ENS5_IJNS4_1CILi2EEENSA_ILi1EEESC_EEENS1_35KernelTmaWarpSpecializedCooperativeEEENS5_IJNSA_ILi256EEENSA_ILi96EEENSA_ILi32EEEEEENS_10bfloat16_tENS5_IJlSC_lEEESK_SL_NS4_8TiledMMAINS4_8MMA_AtomIJNS4_4SM904GMMA27MMA_64x96x16_F32BF16BF16_SSILNSP_5MajorE0ELSR_0ELNSP_7ScaleInE1ELSS_1EEEEEENS4_6LayoutISD_NS5_IJSC_NSA_ILi0EEESW_EEEEENS5_IJNS4_10UnderscoreESZ_SZ_EEEEENS4_13SM90_TMA_LOADENS4_14ComposedLayoutINS4_7SwizzleILi2ELi4ELi3EEENS4_18smem_ptr_flag_bitsILi16EEENSV_INS5_IJNSA_ILi8EEESI_EEENS5_IJSI_SC_EEEEEEEvNS4_8identityENS4_23SM90_TMA_LOAD_MULTICASTES1C_vS1D_EENS_8epilogue10collective6detail29Sm90TmaWarpSpecializedAdapterINS1H_15DefaultEpilogueISK_SL_SL_NS1G_6thread17LinearCombinationISK_Li1EffLNS1L_9ScaleType4KindE0ELNS_15FloatRoundStyleE2ESK_EENS1_15EpilogueDefaultEEEEEvvEEEEvNT_6ParamsE,@function
        .size           _ZN7cutlass13device_kernelINS_4gemm6kernel13GemmUniversalIN4cute5tupleIJiiiiEEENS1_10collective13CollectiveMmaINS1_34MainloopSm90TmaGmmaWarpSpecializedILi10ENS5_IJNS4_1CILi2EEENSA_ILi1EEESC_EEENS1_35KernelTmaWarpSpecializedCooperativeEEENS5_IJNSA_ILi256EEENSA_ILi96EEENSA_ILi32EEEEEENS_10bfloat16_tENS5_IJlSC_lEEESK_SL_NS4_8TiledMMAINS4_8MMA_AtomIJNS4_4SM904GMMA27MMA_64x96x16_F32BF16BF16_SSILNSP_5MajorE0ELSR_0ELNSP_7ScaleInE1ELSS_1EEEEEENS4_6LayoutISD_NS5_IJSC_NSA_ILi0EEESW_EEEEENS5_IJNS4_10UnderscoreESZ_SZ_EEEEENS4_13SM90_TMA_LOADENS4_14ComposedLayoutINS4_7SwizzleILi2ELi4ELi3EEENS4_18smem_ptr_flag_bitsILi16EEENSV_INS5_IJNSA_ILi8EEESI_EEENS5_IJSI_SC_EEEEEEEvNS4_8identityENS4_23SM90_TMA_LOAD_MULTICASTES1C_vS1D_EENS_8epilogue10collective6detail29Sm90TmaWarpSpecializedAdapterINS1H_15DefaultEpilogueISK_SL_SL_NS1G_6thread17LinearCombinationISK_Li1EffLNS1L_9ScaleType4KindE0ELNS_15FloatRoundStyleE2ESK_EENS1_15EpilogueDefaultEEEEEvvEEEEvNT_6ParamsE,(.L_x_276 - _ZN7cutlass13device_kernelINS_4gemm6kernel13GemmUniversalIN4cute5tupleIJiiiiEEENS1_10collective13CollectiveMmaINS1_34MainloopSm90TmaGmmaWarpSpecializedILi10ENS5_IJNS4_1CILi2EEENSA_ILi1EEESC_EEENS1_35KernelTmaWarpSpecializedCooperativeEEENS5_IJNSA_ILi256EEENSA_ILi96EEENSA_ILi32EEEEEENS_10bfloat16_tENS5_IJlSC_lEEESK_SL_NS4_8TiledMMAINS4_8MMA_AtomIJNS4_4SM904GMMA27MMA_64x96x16_F32BF16BF16_SSILNSP_5MajorE0ELSR_0ELNSP_7ScaleInE1ELSS_1EEEEEENS4_6LayoutISD_NS5_IJSC_NSA_ILi0EEESW_EEEEENS5_IJNS4_10UnderscoreESZ_SZ_EEEEENS4_13SM90_TMA_LOADENS4_14ComposedLayoutINS4_7SwizzleILi2ELi4ELi3EEENS4_18smem_ptr_flag_bitsILi16EEENSV_INS5_IJNSA_ILi8EEESI_EEENS5_IJSI_SC_EEEEEEEvNS4_8identityENS4_23SM90_TMA_LOAD_MULTICASTES1C_vS1D_EENS_8epilogue10collective6detail29Sm90TmaWarpSpecializedAdapterINS1H_15DefaultEpilogueISK_SL_SL_NS1G_6thread17LinearCombinationISK_Li1EffLNS1L_9ScaleType4KindE0ELNS_15FloatRoundStyleE2ESK_EENS1_15EpilogueDefaultEEEEEvvEEEEvNT_6ParamsE)
        .other          _ZN7cutlass13device_kernelINS_4gemm6kernel13GemmUniversalIN4cute5tupleIJiiiiEEENS1_10collective13CollectiveMmaINS1_34MainloopSm90TmaGmmaWarpSpecializedILi10ENS5_IJNS4_1CILi2EEENSA_ILi1EEESC_EEENS1_35KernelTmaWarpSpecializedCooperativeEEENS5_IJNSA_ILi256EEENSA_ILi96EEENSA_ILi32EEEEEENS_10bfloat16_tENS5_IJlSC_lEEESK_SL_NS4_8TiledMMAINS4_8MMA_AtomIJNS4_4SM904GMMA27MMA_64x96x16_F32BF16BF16_SSILNSP_5MajorE0ELSR_0ELNSP_7ScaleInE1ELSS_1EEEEEENS4_6LayoutISD_NS5_IJSC_NSA_ILi0EEESW_EEEEENS5_IJNS4_10UnderscoreESZ_SZ_EEEEENS4_13SM90_TMA_LOADENS4_14ComposedLayoutINS4_7SwizzleILi2ELi4ELi3EEENS4_18smem_ptr_flag_bitsILi16EEENSV_INS5_IJNSA_ILi8EEESI_EEENS5_IJSI_SC_EEEEEEEvNS4_8identityENS4_23SM90_TMA_LOAD_MULTICASTES1C_vS1D_EENS_8epilogue10collective6detail29Sm90TmaWarpSpecializedAdapterINS1H_15DefaultEpilogueISK_SL_SL_NS1G_6thread17LinearCombinationISK_Li1EffLNS1L_9ScaleType4KindE0ELNS_15FloatRoundStyleE2ESK_EENS1_15EpilogueDefaultEEEEEvvEEEEvNT_6ParamsE,@"STO_CUDA_ENTRY STV_DEFAULT"
_ZN7cutlass13device_kernelINS_4gemm6kernel13GemmUniversalIN4cute5tupleIJiiiiEEENS1_10collective13CollectiveMmaINS1_34MainloopSm90TmaGmmaWarpSpecializedILi10ENS5_IJNS4_1CILi2EEENSA_ILi1EEESC_EEENS1_35KernelTmaWarpSpecializedCooperativeEEENS5_IJNSA_ILi256EEENSA_ILi96EEENSA_ILi32EEEEEENS_10bfloat16_tENS5_IJlSC_lEEESK_SL_NS4_8TiledMMAINS4_8MMA_AtomIJNS4_4SM904GMMA27MMA_64x96x16_F32BF16BF16_SSILNSP_5MajorE0ELSR_0ELNSP_7ScaleInE1ELSS_1EEEEEENS4_6LayoutISD_NS5_IJSC_NSA_ILi0EEESW_EEEEENS5_IJNS4_10UnderscoreESZ_SZ_EEEEENS4_13SM90_TMA_LOADENS4_14ComposedLayoutINS4_7SwizzleILi2ELi4ELi3EEENS4_18smem_ptr_flag_bitsILi16EEENSV_INS5_IJNSA_ILi8EEESI_EEENS5_IJSI_SC_EEEEEEEvNS4_8identityENS4_23SM90_TMA_LOAD_MULTICASTES1C_vS1D_EENS_8epilogue10collective6detail29Sm90TmaWarpSpecializedAdapterINS1H_15DefaultEpilogueISK_SL_SL_NS1G_6thread17LinearCombinationISK_Li1EffLNS1L_9ScaleType4KindE0ELNS_15FloatRoundStyleE2ESK_EENS1_15EpilogueDefaultEEEEEvvEEEEvNT_6ParamsE:
[----:B------:R-:W0:Y:S01]  /*0000*/  LDC R1, c[0x0][0x28] ;  /* 0x00000a00ff017b82 */ /* 0x000e220000000800 */
[----:B------:R-:W1:Y:S01]  /*0010*/  S2R R18, SR_TID.X ;  /* 0x0000000000127919 */ /* 0x000e620000002100 */
[----:B------:R-:W-:Y:S01]  /*0020*/  ELECT P0, URZ, PT ;  /* 0x00000000003f782f */ /* 0x000fe20003800000 */
[----:B------:R-:W-:Y:S01]  /*0030*/  BSSY B0, `(.L_x_0) ;  /* 0x000000f000007945 */ /* 0x000fe20003800000 */
[--C-:B-1----:R-:W-:Y:S02]  /*0040*/  SHF.R.U32.HI R0, RZ, 0x5, R18.reuse ;  /* 0x00000005ff007819 */ /* 0x102fe40000011612 */
[----:B------:R-:W-:-:S03]  /*0050*/  SHF.R.U32.HI R3, RZ, 0x7, R18 ;  /* 0x00000007ff037819 */ /* 0x000fc60000011612 */
[----:B------:R-:W1:Y:S04]  /*0060*/  SHFL.IDX PT, R2, R0, RZ, 0x1f ;  /* 0x00001fff00027589 */ /* 0x000e6800000e0000 */
[----:B------:R2:W3:Y:S01]  /*0070*/  SHFL.IDX PT, R5, R3, RZ, 0x1f ;  /* 0x00001fff03057589 */ /* 0x0004e200000e0000 */
[----:B-1----:R-:W-:-:S13]  /*0080*/  ISETP.NE.OR P0, PT, R2, RZ, !P0 ;  /* 0x000000ff0200720c */ /* 0x002fda0004705670 */
[----:B0-23--:R-:W-:Y:S05]  /*0090*/  @P0 BRA `(.L_x_1) ;  /* 0x0000000000200947 */ /* 0x00dfea0003800000 */
[----:B------:R-:W-:Y:S02]  /*00a0*/  ULDC.64 UR4, c[0x0][0x198] ;  /* 0x0000660000047ab9 */ /* 0x000fe40000000a00 */
[----:B------:R-:W-:Y:S02]  /*00b0*/  UIADD3 UR6, UP0, UR4, 0xf0, URZ ;  /* 0x000000f004067890 */ /* 0x000fe4000ff1e03f */
[----:B------:R-:W-:Y:S02]  /*00c0*/  UIADD3 UR4, UP1, UR4, 0x1f0, URZ ;  /* 0x000001f004047890 */ /* 0x000fe4000ff3e03f */
[----:B------:R-:W-:Y:S02]  /*00d0*/  UIADD3.X UR7, URZ, UR5, URZ, UP0, !UPT ;  /* 0x000000053f077290 */ /* 0x000fe400087fe43f */
[----:B------:R-:W-:-:S07]  /*00e0*/  UIADD3.X UR5, URZ, UR5, URZ, UP1, !UPT ;  /* 0x000000053f057290 */ /* 0x000fce0008ffe43f */
[----:B------:R0:W-:Y:S02]  /*00f0*/  UTMACCTL.PF [UR6] ;  /* 0x00000000060079b9 */ /* 0x0001e40008040000 */
[----:B------:R0:W-:Y:S02]  /*0100*/  UTMACCTL.PF [UR4] ;  /* 0x00000000040079b9 */ /* 0x0001e40008040000 */
[----:B0-----:R-:W-:Y:S01]  /*0110*/  NOP ;  /* 0x0000000000007918 */ /* 0x001fe20000000000 */
.L_x_1:
[----:B------:R-:W-:Y:S05]  /*0120*/  BSYNC B0 ;  /* 0x0000000000007941 */ /* 0x000fea0003800000 */
.L_x_0:
[----:B------:R-:W0:Y:S02]  /*0130*/  SHFL.IDX PT, R3, R0, RZ, 0x1f ;  /* 0x00001fff00037589 */ /* 0x000e2400000e0000 */
[----:B0-----:R-:W-:-:S13]  /*0140*/  ISETP.NE.AND P0, PT, R3, RZ, PT ;  /* 0x000000ff0300720c */ /* 0x001fda0003f05270 */
[----:B------:R-:W-:Y:S05]  /*0150*/  @P0 BRA `(.L_x_2) ;  /* 0x0000000000940947 */ /* 0x000fea0003800000 */
[----:B------:R-:W-:Y:S01]  /*0160*/  ELECT P0, URZ, PT ;  /* 0x00000000003f782f */ /* 0x000fe20003800000 */
[----:B------:R-:W-:-:S12]  /*0170*/  BSSY B0, `(.L_x_2) ;  /* 0x0000023000007945 */ /* 0x000fd80003800000 */
[----:B------:R-:W-:Y:S05]  /*0180*/  @!P0 BRA `(.L_x_3) ;  /* 0x0000000000848947 */ /* 0x000fea0003800000 */
[----:B------:R-:W0:Y:S01]  /*0190*/  S2UR UR8, SR_CgaCtaId ;  /* 0x00000000000879c3 */ /* 0x000e220000008800 */
[----:B------:R-:W-:Y:S01]  /*01a0*/  UMOV UR4, 0x400 ;  /* 0x0000040000047882 */ /* 0x000fe20000000000 */
[----:B------:R-:W-:Y:S01]  /*01b0*/  UMOV UR5, 0x1 ;  /* 0x0000000100057882 */ /* 0x000fe20000000000 */
[----:B------:R-:W-:Y:S02]  /*01c0*/  UMOV UR6, 0x4 ;  /* 0x0000000400067882 */ /* 0x000fe40000000000 */
[----:B------:R-:W-:-:S04]  /*01d0*/  UIADD3 UR6, -UR6, 0x100000, URZ ;  /* 0x0010000006067890 */ /* 0x000fc8000fffe13f */
[----:B------:R-:W-:Y:S02]  /*01e0*/  USHF.L.U32 UR7, UR6, 0xb, URZ ;  /* 0x0000000b06077899 */ /* 0x000fe4000800063f */
[----:B------:R-:W-:Y:S02]  /*01f0*/  USHF.L.U32 UR6, UR6, 0x1, URZ ;  /* 0x0000000106067899 */ /* 0x000fe4000800063f */
[----:B0-----:R-:W-:Y:S02]  /*0200*/  ULEA UR8, UR8, UR4, 0x18 ;  /* 0x0000000408087291 */ /* 0x001fe4000f8ec03f */
[----:B------:R-:W-:-:S04]  /*0210*/  UIADD3 UR4, -UR5, 0x100000, URZ ;  /* 0x0010000005047890 */ /* 0x000fc8000fffe13f */
[----:B------:R-:W-:Y:S02]  /*0220*/  USHF.L.U32 UR5, UR4, 0xb, URZ ;  /* 0x0000000b04057899 */ /* 0x000fe4000800063f */
[----:B------:R-:W-:Y:S01]  /*0230*/  USHF.L.U32 UR4, UR4, 0x1, URZ ;  /* 0x0000000104047899 */ /* 0x000fe2000800063f */
[----:B------:R-:W0:Y:S11]  /*0240*/  FENCE.VIEW.ASYNC.S ;  /* 0x00000000000073c6 */ /* 0x000e360000000000 */
[----:B0-----:R0:W1:Y:S01]  /*0250*/  SYNCS.EXCH.64 URZ, [UR8], UR4 ;  /* 0x00000004083f75b2 */ /* 0x0010620008000100 */
[----:B------:R0:W2:Y:S01]  /*0260*/  SYNCS.EXCH.64 URZ, [UR8+0x50], UR6 ;  /* 0x00005006083f75b2 */ /* 0x0000a20008000100 */
[----:B------:R0:W3:Y:S01]  /*0270*/  SYNCS.EXCH.64 URZ, [UR8+0x8], UR4 ;  /* 0x00000804083f75b2 */ /* 0x0000e20008000100 */
[----:B------:R0:W4:Y:S01]  /*0280*/  SYNCS.EXCH.64 URZ, [UR8+0x58], UR6 ;  /* 0x00005806083f75b2 */ /* 0x0001220008000100 */
[----:B------:R0:W0:Y:S01]  /*0290*/  SYNCS.EXCH.64 URZ, [UR8+0x10], UR4 ;  /* 0x00001004083f75b2 */ /* 0x0000220008000100 */
        /* <DEDUP_REMOVED lines=15> */
[----:B------:R-:W-:Y:S01]  /*0390*/  NOP ;  /* 0x0000000000007918 */ /* 0x000fe20000000000 */
.L_x_3:
[----:B0-----:R-:W-:Y:S05]  /*03a0*/  BSYNC B0 ;  /* 0x0000000000007941 */ /* 0x001fea0003800000 */
.L_x_2:
[----:B------:R-:W-:Y:S01]  /*03b0*/  SHF.R.S32.HI R7, RZ, 0x1f, R18 ;  /* 0x0000001fff077819 */ /* 0x000fe20000011412 */
[----:B------:R-:W0:Y:S01]  /*03c0*/  SHFL.IDX PT, R0, R0, RZ, 0x1f ;  /* 0x00001fff00007589 */ /* 0x000e2200000e0000 */
[----:B------:R-:W5:Y:S01]  /*03d0*/  S2UR UR8, SR_CTAID.X ;  /* 0x00000000000879c3 */ /* 0x000f620000002500 */
[----:B------:R-:W-:Y:S02]  /*03e0*/  ELECT P0, URZ, PT ;  /* 0x00000000003f782f */ /* 0x000fe40003800000 */
[----:B------:R-:W-:Y:S01]  /*03f0*/  LEA.HI R7, R7, R18, RZ, 0x7 ;  /* 0x0000001207077211 */ /* 0x000fe200078f38ff */
[----:B------:R-:W1:Y:S01]  /*0400*/  S2R R4, SR_CTAID.Y ;  /* 0x0000000000047919 */ /* 0x000e620000002600 */
[----:B------:R-:W-:Y:S01]  /*0410*/  SHF.R.S32.HI R8, RZ, 0x1f, R3 ;  /* 0x0000001fff087819 */ /* 0x000fe20000011403 */
[----:B------:R-:W-:Y:S01]  /*0420*/  ULDC UR4, c[0x0][0x150] ;  /* 0x0000540000047ab9 */ /* 0x000fe20000000800 */
[----:B------:R-:W-:Y:S01]  /*0430*/  LOP3.LUT R7, R7, 0xffffff80, RZ, 0xc0, !PT ;  /* 0xffffff8007077812 */ /* 0x000fe200078ec0ff */
[----:B------:R-:W-:Y:S01]  /*0440*/  NOP ;  /* 0x0000000000007918 */ /* 0x000fe20000000000 */
[----:B------:R-:W-:Y:S01]  /*0450*/  LEA.HI R8, R8, R3, RZ, 0x2 ;  /* 0x0000000308087211 */ /* 0x000fe200078f10ff */
[----:B------:R-:W2:Y:S01]  /*0460*/  LDC R10, c[0x0][0x144] ;  /* 0x00005100ff0a7b82 */ /* 0x000ea20000000800 */
[----:B------:R-:W-:Y:S01]  /*0470*/  NOP ;  /* 0x0000000000007918 */ /* 0x000fe20000000000 */
[----:B------:R-:W-:Y:S01]  /*0480*/  IMAD.IADD R6, R18, 0x1, -R7 ;  /* 0x0000000112067824 */ /* 0x000fe200078e0a07 */
[----:B------:R-:W-:Y:S01]  /*0490*/  LOP3.LUT R8, R8, 0x3ffffffc, RZ, 0xc0, !PT ;  /* 0x3ffffffc08087812 */ /* 0x000fe200078ec0ff */
[----:B------:R-:W-:Y:S01]  /*04a0*/  IMAD.MOV.U32 R23, RZ, RZ, 0x1 ;  /* 0x00000001ff177424 */ /* 0x000fe200078e00ff */
[----:B------:R-:W-:-:S02]  /*04b0*/  ISETP.NE.AND P3, PT, R5, RZ, PT ;  /* 0x000000ff0500720c */ /* 0x000fc40003f65270 */
[----:B------:R-:W-:Y:S01]  /*04c0*/  SHF.R.S32.HI R7, RZ, 0x1f, R6 ;  /* 0x0000001fff077819 */ /* 0x000fe20000011406 */
[----:B------:R-:W-:Y:S01]  /*04d0*/  IMAD.IADD R8, R3, 0x1, -R8 ;  /* 0x0000000103087824 */ /* 0x000fe200078e0a08 */
[----:B------:R-:W3:Y:S02]  /*04e0*/  LDC R13, c[0x0][0x140] ;  /* 0x00005000ff0d7b82 */ /* 0x000ee40000000800 */
[----:B------:R-:W-:Y:S02]  /*04f0*/  LEA.HI R7, R7, R6, RZ, 0x3 ;  /* 0x0000000607077211 */ /* 0x000fe400078f18ff */
[----:B0-----:R-:W-:Y:S02]  /*0500*/  ISETP.NE.OR P0, PT, R0, RZ, !P0 ;  /* 0x000000ff0000720c */ /* 0x001fe40004705670 */
[--C-:B------:R-:W-:Y:S02]  /*0510*/  SHF.R.S32.HI R0, RZ, 0x3, R7.reuse ;  /* 0x00000003ff007819 */ /* 0x100fe40000011407 */
[----:B------:R-:W-:-:S02]  /*0520*/  SHF.R.S32.HI R7, RZ, 0x1f, R7 ;  /* 0x0000001fff077819 */ /* 0x000fc40000011407 */
[----:B-----5:R-:W-:Y:S02]  /*0530*/  I2FP.F32.U32 R9, UR8 ;  /* 0x0000000800097c45 */ /* 0x020fe40008201000 */
[----:B------:R-:W-:-:S03]  /*0540*/  LEA.HI R7, R7, R0, RZ, 0x2 ;  /* 0x0000000007077211 */ /* 0x000fc600078f10ff */
[----:B------:R-:W-:Y:S01]  /*0550*/  FMUL R9, R9, UR4 ;  /* 0x0000000409097c20 */ /* 0x000fe20008400000 */
[----:B------:R-:W-:Y:S01]  /*0560*/  LOP3.LUT R7, R7, 0xfffffffc, RZ, 0xc0, !PT ;  /* 0xfffffffc07077812 */ /* 0x000fe200078ec0ff */
[----:B------:R-:W-:Y:S01]  /*0570*/  VOTEU.ALL UP0, P0 ;  /* 0x00000000003f7886 */ /* 0x000fe20000000000 */
[----:B-1----:R-:W-:Y:S01]  /*0580*/  I2FP.F32.U32 R3, R4 ;  /* 0x0000000400037245 */ /* 0x002fe20000201000 */
[----:B------:R-:W-:Y:S01]  /*0590*/  ULDC UR4, c[0x0][0x154] ;  /* 0x0000550000047ab9 */ /* 0x000fe20000000800 */
[----:B------:R-:W-:Y:S01]  /*05a0*/  VOTEU.ALL UP1, P0 ;  /* 0x00000000003f7886 */ /* 0x000fe20000020000 */
[----:B------:R-:W0:Y:S01]  /*05b0*/  F2I.U32.TRUNC.NTZ R9, R9 ;  /* 0x0000000900097305 */ /* 0x000e22000020f000 */
[----:B------:R-:W-:Y:S01]  /*05c0*/  IMAD.IADD R7, R0, 0x1, -R7 ;  /* 0x0000000100077824 */ /* 0x000fe200078e0a07 */
[----:B------:R-:W1:Y:S01]  /*05d0*/  @!UP0 S2UR UR7, SR_CgaCtaId ;  /* 0x00000000000789c3 */ /* 0x000e620000008800 */
[----:B------:R-:W-:Y:S01]  /*05e0*/  FMUL R12, R3, UR4 ;  /* 0x00000004030c7c20 */ /* 0x000fe20008400000 */
[----:B------:R-:W-:Y:S01]  /*05f0*/  UMOV UR4, 0x20 ;  /* 0x0000002000047882 */ /* 0x000fe20000000000 */
[----:B------:R-:W-:Y:S01]  /*0600*/  IMAD R8, R8, 0x4, R7 ;  /* 0x0000000408087824 */ /* 0x000fe200078e0207 */
[----:B------:R-:W-:Y:S01]  /*0610*/  @!UP0 UMOV UR6, 0x400 ;  /* 0x0000040000068882 */ /* 0x000fe20000000000 */
[----:B------:R-:W-:-:S04]  /*0620*/  @!UP0 UIADD3 UR4, -UR4, 0x100000, URZ ;  /* 0x0010000004048890 */ /* 0x000fc8000fffe13f */
[----:B------:R-:W-:Y:S02]  /*0630*/  @!UP0 USHF.L.U32 UR5, UR4, 0xb, URZ ;  /* 0x0000000b04058899 */ /* 0x000fe4000800063f */
[----:B------:R-:W-:Y:S01]  /*0640*/  @!UP0 USHF.L.U32 UR4, UR4, 0x1, URZ ;  /* 0x0000000104048899 */ /* 0x000fe2000800063f */
[----:B---3--:R-:W-:Y:S01]  /*0650*/  ISETP.EQ.U32.AND P2, PT, R13, 0x1, PT ;  /* 0x000000010d00780c */ /* 0x008fe20003f42070 */
[----:B------:R-:W3:Y:S01]  /*0660*/  F2I.U32.TRUNC.NTZ R12, R12 ;  /* 0x0000000c000c7305 */ /* 0x000ee2000020f000 */
[----:B------:R-:W-:Y:S01]  /*0670*/  LEA.HI R0, R8, R8, RZ, 0x1 ;  /* 0x0000000808007211 */ /* 0x000fe200078f08ff */
[----:B------:R-:W5:Y:S03]  /*0680*/  LDC R7, c[0x0][0x148] ;  /* 0x00005200ff077b82 */ /* 0x000f660000000800 */
[----:B------:R-:W-:Y:S01]  /*0690*/  LOP3.LUT R11, R0, 0xfffffffe, RZ, 0xc0, !PT ;  /* 0xfffffffe000b7812 */ /* 0x000fe200078ec0ff */
[----:B0-----:R-:W-:Y:S01]  /*06a0*/  IMAD.MOV R15, RZ, RZ, -R9 ;  /* 0x000000ffff0f7224 */ /* 0x001fe200078e0a09 */
[----:B------:R-:W-:-:S03]  /*06b0*/  SHF.R.S32.HI R9, RZ, 0x1f, R2 ;  /* 0x0000001fff097819 */ /* 0x000fc60000011402 */
[----:B--2---:R-:W-:Y:S01]  /*06c0*/  IMAD R3, R10, R15, UR8 ;  /* 0x000000080a037e24 */ /* 0x004fe2000f8e020f */
[----:B------:R-:W-:Y:S01]  /*06d0*/  LEA.HI R9, R9, R2, RZ, 0x2 ;  /* 0x0000000209097211 */ /* 0x000fe200078f10ff */
[C---:B------:R-:W-:Y:S02]  /*06e0*/  IMAD.IADD R0, R8.reuse, 0x1, -R11 ;  /* 0x0000000108007824 */ /* 0x040fe400078e0a0b */
[----:B------:R-:W-:Y:S01]  /*06f0*/  IMAD.SHL.U32 R11, R8, 0x4, RZ ;  /* 0x00000004080b7824 */ /* 0x000fe200078e00ff */
[----:B------:R-:W-:Y:S01]  /*0700*/  LOP3.LUT R9, R9, 0xfffffffc, RZ, 0xc0, !PT ;  /* 0xfffffffc09097812 */ /* 0x000fe200078ec0ff */
[----:B---3--:R-:W-:Y:S01]  /*0710*/  IMAD.MOV R21, RZ, RZ, -R12 ;  /* 0x000000ffff157224 */ /* 0x008fe200078e0a0c */
[----:B------:R-:W-:Y:S01]  /*0720*/  ISETP.NE.AND P4, PT, R0, R3, PT ;  /* 0x000000030000720c */ /* 0x000fe20003f85270 */
[----:B-1----:R-:W-:Y:S01]  /*0730*/  @!UP0 ULEA UR6, UR7, UR6, 0x18 ;  /* 0x0000000607068291 */ /* 0x002fe2000f8ec03f */
[----:B------:R-:W-:Y:S01]  /*0740*/  LOP3.LUT R22, R8, 0xc, R11, 0x78, !PT ;  /* 0x0000000c08167812 */ /* 0x000fe200078e780b */
[----:B------:R-:W-:Y:S01]  /*0750*/  IMAD.IADD R0, R2, 0x1, -R9 ;  /* 0x0000000102007824 */ /* 0x000fe200078e0a09 */
[----:B------:R-:W-:Y:S01]  /*0760*/  VOTEU.ALL UP0, P0 ;  /* 0x00000000003f7886 */ /* 0x000fe20000000000 */
[----:B------:R-:W-:Y:S01]  /*0770*/  LOP3.LUT P0, RZ, R6, 0x7, RZ, 0xc0, !PT ;  /* 0x0000000706ff7812 */ /* 0x000fe2000780c0ff */
[----:B------:R-:W-:-:S02]  /*0780*/  VIADD R6, R5, 0xffffffff ;  /* 0xffffffff05067836 */ /* 0x000fc40000000000 */
[----:B------:R-:W-:Y:S01]  /*0790*/  ISETP.NE.AND P1, PT, R0, 0x3, PT ;  /* 0x000000030000780c */ /* 0x000fe20003f25270 */
[----:B-----5:R-:W-:Y:S01]  /*07a0*/  IMAD R9, R7, R21, R4 ;  /* 0x0000001507097224 */ /* 0x020fe200078e0204 */
[----:B------:R-:W-:Y:S02]  /*07b0*/  ISETP.LT.U32.AND P0, PT, R22, 0x2, !P0 ;  /* 0x000000021600780c */ /* 0x000fe40004701070 */
[----:B------:R-:W-:Y:S01]  /*07c0*/  ISETP.EQ.OR P1, PT, R0, RZ, !P1 ;  /* 0x000000ff0000720c */ /* 0x000fe20004f22670 */
[----:B------:R-:W0:Y:S02]  /*07d0*/  FENCE.VIEW.ASYNC.S ;  /* 0x00000000000073c6 */ /* 0x000e240000000000 */
[----:B0-----:R0:W1:Y:S01]  /*07e0*/  @!UP0 SYNCS.EXCH.64 URZ, [UR6+0xb0], UR4 ;  /* 0x0000b004063f85b2 */ /* 0x0010620008000100 */
[----:B------:R-:W-:Y:S02]  /*07f0*/  @P4 LEA.HI R2, R22, R22, RZ, 0x1 ;  /* 0x0000001616024211 */ /* 0x000fe400078f08ff */
[----:B------:R-:W-:-:S02]  /*0800*/  ISETP.EQ.AND P1, PT, R5, RZ, P1 ;  /* 0x000000ff0500720c */ /* 0x000fc40000f22270 */
[----:B------:R-:W-:Y:S02]  /*0810*/  @P4 SHF.R.S32.HI R2, RZ, 0x1, R2 ;  /* 0x00000001ff024819 */ /* 0x000fe40000011402 */
[----:B------:R-:W-:Y:S02]  /*0820*/  ISETP.GE.U32.AND P6, PT, R6, 0x2, PT ;  /* 0x000000020600780c */ /* 0x000fe40003fc6070 */
[----:B------:R-:W-:Y:S02]  /*0830*/  @P4 ISETP.NE.AND P5, PT, R2, R9, PT ;  /* 0x000000090200420c */ /* 0x000fe40003fa5270 */
[----:B------:R-:W-:Y:S02]  /*0840*/  SEL R2, RZ, 0x1, !P0 ;  /* 0x00000001ff027807 */ /* 0x000fe40004000000 */
[----:B------:R-:W-:Y:S02]  /*0850*/  @P4 SEL R23, RZ, 0x1, P5 ;  /* 0x00000001ff174807 */ /* 0x000fe40002800000 */
[----:B------:R-:W-:Y:S01]  /*0860*/  SEL R19, RZ, 0x1, !P1 ;  /* 0x00000001ff137807 */ /* 0x000fe20004800000 */
[----:B------:R0:W2:Y:S01]  /*0870*/  @!UP1 SYNCS.EXCH.64 URZ, [UR6+0xb8], UR4 ;  /* 0x0000b804063f95b2 */ /* 0x0000a20008000100 */
[----:B------:R-:W-:Y:S01]  /*0880*/  LOP3.LUT R23, R23, R2, RZ, 0xc0, !PT ;  /* 0x0000000217177212 */ /* 0x000fe200078ec0ff */
[----:B------:R-:W-:Y:S01]  /*0890*/  NOP ;  /* 0x0000000000007918 */ /* 0x000fe20000000000 */
[----:B------:R-:W-:Y:S01]  /*08a0*/  SEL R19, R19, 0x2, P6 ;  /* 0x0000000213137807 */ /* 0x000fe20003000000 */
[----:B------:R-:W-:Y:S06]  /*08b0*/  @!P2 BRA `(.L_x_4) ;  /* 0x000000000008a947 */ /* 0x000fec0003800000 */
[----:B-12-4-:R-:W-:Y:S01]  /*08c0*/  UCGABAR_ARV ;  /* 0x00000000000079c7 */ /* 0x016fe20008000000 */
[----:B------:R-:W-:Y:S05]  /*08d0*/  BRA `(.L_x_5) ;  /* 0x0000000000047947 */ /* 0x000fea0003800000 */
.L_x_4:
[----:B-12-4-:R-:W-:Y:S01]  /*08e0*/  NOP ;  /* 0x0000000000007918 */ /* 0x016fe20000000000 */
.L_x_5:
[----:B------:R-:W1:Y:S01]  /*08f0*/  LDC R2, c[0x0][0x65c] ;  /* 0x00019700ff027b82 */ /* 0x000e620000000800 */
[----:B------:R-:W-:Y:S01]  /*0900*/  MOV R9, RZ ;  /* 0x000000ff00097202 */ /* 0x000fe20000000f00 */
[----:B------:R-:W-:Y:S01]  /*0910*/  IMAD.U32 R8, RZ, RZ, UR8 ;  /* 0x00000008ff087e24 */ /* 0x000fe2000f8e00ff */
[----:B-1----:R-:W-:-:S04]  /*0920*/  ISETP.NE.AND P1, PT, R2, 0x1, PT ;  /* 0x000000010200780c */ /* 0x002fc80003f25270 */
[----:B------:R-:W-:-:S09]  /*0930*/  P2R R5, PR, RZ, 0x2 ;  /* 0x00000002ff057803 */ /* 0x000fd20000000000 */
[----:B------:R-:W1:Y:S01]  /*0940*/  @P1 LDC R17, c[0x0][0x10] ;  /* 0x00000400ff111b82 */ /* 0x000e620000000800 */
[----:B------:R-:W-:Y:S02]  /*0950*/  @P1 IMAD.MOV.U32 R5, RZ, RZ, RZ ;  /* 0x000000ffff051224 */ /* 0x000fe400078e00ff */
[----:B------:R-:W-:-:S05]  /*0960*/  @P1 IMAD.MOV.U32 R13, RZ, RZ, RZ ;  /* 0x000000ffff0d1224 */ /* 0x000fca00078e00ff */
[----:B------:R-:W2:Y:S01]  /*0970*/  @!P1 LDC R11, c[0x0][0xc] ;  /* 0x00000300ff0b9b82 */ /* 0x000ea20000000800 */
[----:B-1----:R-:W-:-:S04]  /*0980*/  @P1 IMAD.WIDE.U32 R16, R17, UR8, R4 ;  /* 0x0000000811101c25 */ /* 0x002fc8000f8e0004 */
[----:B------:R-:W-:Y:S02]  /*0990*/  @P1 IMAD.IADD R17, R17, 0x1, R13 ;  /* 0x0000000111111824 */ /* 0x000fe400078e020d */
[----:B--2---:R-:W-:-:S04]  /*09a0*/  @!P1 IMAD.WIDE.U32 R8, R4, R11, R8 ;  /* 0x0000000b04089225 */ /* 0x004fc800078e0008 */
[----:B------:R-:W-:Y:S02]  /*09b0*/  @!P1 IMAD.MOV.U32 R16, RZ, RZ, R8 ;  /* 0x000000ffff109224 */ /* 0x000fe400078e0008 */
[----:B------:R-:W-:Y:S01]  /*09c0*/  @!P1 IMAD.MOV.U32 R17, RZ, RZ, R9 ;  /* 0x000000ffff119224 */ /* 0x000fe200078e0009 */
[----:B------:R-:W-:Y:S06]  /*09d0*/  @!P2 BRA `(.L_x_6) ;  /* 0x00000000000ca947 */ /* 0x000fec0003800000 */
[----:B------:R-:W-:Y:S01]  /*09e0*/  UCGABAR_WAIT ;  /* 0x0000000000007dc7 */ /* 0x000fe20008000000 */
[----:B------:R-:W-:Y:S01]  /*09f0*/  CCTL.IVALL ;  /* 0x00000000ff00798f */ /* 0x000fe20002000000 */
[----:B------:R-:W-:Y:S05]  /*0a00*/  BRA `(.L_x_7) ;  /* 0x0000000000047947 */ /* 0x000fea0003800000 */
.L_x_6:
[----:B------:R-:W-:Y:S06]  /*0a10*/  BAR.SYNC.DEFER_BLOCKING 0x0 ;  /* 0x0000000000007b1d */ /* 0x000fec0000010000 */
.L_x_7:
[----:B------:R-:W-:Y:S05]  /*0a20*/  @!P3 BRA `(.L_x_8) ;  /* 0x00000084009cb947 */ /* 0x000fea0003800000 */
[----:B------:R-:W-:-:S13]  /*0a30*/  ISETP.GT.U32.AND P0, PT, R6, 0x1, PT ;  /* 0x000000010600780c */ /* 0x000fda0003f04070 */
[----:B0-----:R-:W-:Y:S05]  /*0a40*/  @P0 EXIT ;  /* 0x000000000000094d */ /* 0x001fea0003800000 */
[----:B------:R-:W-:Y:S01]  /*0a50*/  ULDC.64 UR4, c[0x0][0x650] ;  /* 0x0001940000047ab9 */ /* 0x000fe20000000a00 */
[----:B------:R-:W-:Y:S01]  /*0a60*/  PRMT R0, RZ, 0x7610, R0 ;  /* 0x00007610ff007816 */ /* 0x000fe20000000000 */
[----:B------:R-:W-:Y:S01]  /*0a70*/  IMAD.MOV.U32 R126, RZ, RZ, -0x1 ;  /* 0xffffffffff7e7424 */ /* 0x000fe200078e00ff */
[----:B------:R-:W-:Y:S01]  /*0a80*/  ISETP.GE.U32.AND P0, PT, R16, UR4, PT ;  /* 0x0000000410007c0c */ /* 0x000fe2000bf06070 */
[----:B------:R-:W-:Y:S02]  /*0a90*/  IMAD.MOV.U32 R123, RZ, RZ, -0x1 ;  /* 0xffffffffff7b7424 */ /* 0x000fe400078e00ff */
[----:B------:R-:W-:Y:S01]  /*0aa0*/  IMAD.MOV.U32 R121, RZ, RZ, -0x1 ;  /* 0xffffffffff797424 */ /* 0x000fe200078e00ff */
[----:B------:R-:W-:-:S13]  /*0ab0*/  ISETP.GE.U32.AND.EX P0, PT, R17, UR5, PT, P0 ;  /* 0x0000000511007c0c */ /* 0x000fda000bf06100 */
[----:B------:R-:W-:Y:S05]  /*0ac0*/  @P0 BRA `(.L_x_9) ;  /* 0x0000000400280947 */ /* 0x000fea0003800000 */
[----:B------:R-:W0:Y:S01]  /*0ad0*/  LDC.64 R24, c[0x0][0x628] ;  /* 0x00018a00ff187b82 */ /* 0x000e220000000a00 */
[----:B------:R-:W-:Y:S02]  /*0ae0*/  IMAD.MOV.U32 R8, RZ, RZ, R16 ;  /* 0x000000ffff087224 */ /* 0x000fe400078e0010 */
[----:B------:R-:W-:-:S05]  /*0af0*/  IMAD.MOV.U32 R9, RZ, RZ, R17 ;  /* 0x000000ffff097224 */ /* 0x000fca00078e0011 */
[----:B------:R-:W1:Y:S08]  /*0b00*/  LDC R0, c[0x0][0x630] ;  /* 0x00018c00ff007b82 */ /* 0x000e700000000800 */
[----:B------:R-:W2:Y:S01]  /*0b10*/  LDC.64 R26, c[0x0][0x620] ;  /* 0x00018800ff1a7b82 */ /* 0x000ea20000000a00 */
[----:B0-----:R-:W-:-:S04]  /*0b20*/  ISETP.NE.U32.AND P0, PT, R24, RZ, PT ;  /* 0x000000ff1800720c */ /* 0x001fc80003f05070 */
[----:B------:R-:W-:-:S13]  /*0b30*/  ISETP.NE.AND.EX P0, PT, R25, RZ, PT, P0 ;  /* 0x000000ff1900720c */ /* 0x000fda0003f05300 */
[----:B-12---:R-:W-:Y:S05]  /*0b40*/  @!P0 BRA `(.L_x_10) ;  /* 0x0000000000288947 */ /* 0x006fea0003800000 */
[----:B------:R-:W0:Y:S02]  /*0b50*/  LDC R13, c[0x0][0x634] ;  /* 0x00018d00ff0d7b82 */ /* 0x000e240000000800 */
[----:B0-----:R-:W-:-:S05]  /*0b60*/  IADD3 R13, P0, R16, R13, RZ ;  /* 0x0000000d100d7210 */ /* 0x001fca0007f1e0ff */
[----:B------:R-:W-:-:S04]  /*0b70*/  IMAD.X R15, RZ, RZ, R17, P0 ;  /* 0x000000ffff0f7224 */ /* 0x000fc800000e0611 */
[----:B------:R-:W-:-:S04]  /*0b80*/  IMAD.WIDE.U32 R8, R15, R24, RZ ;  /* 0x000000180f087225 */ /* 0x000fc800078e00ff */
[----:B------:R-:W-:-:S04]  /*0b90*/  IMAD.WIDE.U32 R10, P0, R13, R25, R8 ;  /* 0x000000190d0a7225 */ /* 0x000fc80007800008 */
[----:B------:R-:W-:-:S04]  /*0ba0*/  IMAD.WIDE.U32 R8, R13, R24, RZ ;  /* 0x000000180d087225 */ /* 0x000fc800078e00ff */
[----:B------:R-:W-:Y:S01]  /*0bb0*/  IMAD.X R13, RZ, RZ, RZ, P0 ;  /* 0x000000ffff0d7224 */ /* 0x000fe200000e06ff */
[----:B------:R-:W-:Y:S01]  /*0bc0*/  IADD3 RZ, P0, R9, R10, RZ ;  /* 0x0000000a09ff7210 */ /* 0x000fe20007f1e0ff */
[----:B------:R-:W-:-:S04]  /*0bd0*/  IMAD.MOV.U32 R12, RZ, RZ, R11 ;  /* 0x000000ffff0c7224 */ /* 0x000fc800078e000b */
[----:B------:R-:W-:-:S08]  /*0be0*/  IMAD.WIDE.U32.X R8, R15, R25, R12, P0 ;  /* 0x000000190f087225 */ /* 0x000fd000000e040c */
.L_x_10:
[----:B------:R-:W0:Y:S01]  /*0bf0*/  LDC.64 R24, c[0x0][0x640] ;  /* 0x00019000ff187b82 */ /* 0x000e220000000a00 */
[-CC-:B------:R-:W-:Y:S01]  /*0c00*/  SHF.R.U64 R121, R8, R0.reuse, R9.reuse ;  /* 0x0000000008797219 */ /* 0x180fe20000001209 */
[----:B------:R-:W-:Y:S01]  /*0c10*/  IMAD R30, R7, R21, R4 ;  /* 0x00000015071e7224 */ /* 0x000fe200078e0204 */
[----:B------:R-:W-:Y:S02]  /*0c20*/  SHF.R.U32.HI R0, RZ, R0, R9 ;  /* 0x00000000ff007219 */ /* 0x000fe40000011609 */
[----:B------:R-:W-:Y:S02]  /*0c30*/  IADD3 R5, P0, RZ, -R121, RZ ;  /* 0x80000079ff057210 */ /* 0x000fe40007f1e0ff */
[----:B------:R-:W-:Y:S01]  /*0c40*/  MOV R21, 0x1 ;  /* 0x0000000100157802 */ /* 0x000fe20000000f00 */
[----:B------:R-:W1:Y:S02]  /*0c50*/  LDC R6, c[0x0][0x618] ;  /* 0x00018600ff067b82 */ /* 0x000e640000000800 */
[----:B------:R-:W-:-:S04]  /*0c60*/  IMAD.X R9, RZ, RZ, ~R0, P0 ;  /* 0x000000ffff097224 */ /* 0x000fc800000e0e00 */
[-C--:B------:R-:W-:Y:S02]  /*0c70*/  IMAD R0, R9, R26.reuse, RZ ;  /* 0x0000001a09007224 */ /* 0x080fe400078e02ff */
[----:B------:R-:W2:Y:S01]  /*0c80*/  LDC R11, c[0x0][0x608] ;  /* 0x00018200ff0b7b82 */ /* 0x000ea20000000800 */
[----:B------:R-:W-:-:S04]  /*0c90*/  IMAD.WIDE.U32 R8, R5, R26, R16 ;  /* 0x0000001a05087225 */ /* 0x000fc800078e0010 */
[----:B------:R-:W-:-:S03]  /*0ca0*/  IMAD R5, R5, R27, R0 ;  /* 0x0000001b05057224 */ /* 0x000fc600078e0200 */
[----:B------:R-:W3:Y:S01]  /*0cb0*/  LDC R12, c[0x0][0x658] ;  /* 0x00019600ff0c7b82 */ /* 0x000ee20000000800 */
[----:B0-----:R-:W-:Y:S01]  /*0cc0*/  ISETP.NE.U32.AND P0, PT, R24, RZ, PT ;  /* 0x000000ff1800720c */ /* 0x001fe20003f05070 */
[----:B------:R-:W-:Y:S02]  /*0cd0*/  IMAD.IADD R5, R9, 0x1, R5 ;  /* 0x0000000109057824 */ /* 0x000fe400078e0205 */
[----:B------:R-:W-:Y:S01]  /*0ce0*/  IMAD.MOV.U32 R9, RZ, RZ, -0x1 ;  /* 0xffffffffff097424 */ /* 0x000fe200078e00ff */
[----:B------:R-:W-:-:S03]  /*0cf0*/  ISETP.NE.AND.EX P0, PT, R25, RZ, PT, P0 ;  /* 0x000000ff1900720c */ /* 0x000fc60003f05300 */
[----:B------:R-:W0:Y:S01]  /*0d00*/  LDC R15, c[0x0][0x600] ;  /* 0x00018000ff0f7b82 */ /* 0x000e220000000800 */
[-CC-:B-1----:R-:W-:Y:S02]  /*0d10*/  SHF.R.U64 R13, R8, R6.reuse, R5.reuse ;  /* 0x00000006080d7219 */ /* 0x182fe40000001205 */
[----:B------:R-:W-:-:S05]  /*0d20*/  SHF.R.U32.HI R0, RZ, R6, R5 ;  /* 0x00000006ff007219 */ /* 0x000fca0000011605 */
[----:B------:R-:W1:Y:S01]  /*0d30*/  LDC R14, c[0x0][0x648] ;  /* 0x00019200ff0e7b82 */ /* 0x000e620000000800 */
[-CC-:B--2---:R-:W-:Y:S02]  /*0d40*/  SHF.R.U64 R27, R13, R11.reuse, R0.reuse ;  /* 0x0000000b0d1b7219 */ /* 0x184fe40000001200 */
[----:B------:R-:W-:-:S05]  /*0d50*/  SHF.R.U32.HI R5, RZ, R11, R0 ;  /* 0x0000000bff057219 */ /* 0x000fca0000011600 */
[----:B------:R-:W2:Y:S01]  /*0d60*/  LDC R20, c[0x0][0x638] ;  /* 0x00018e00ff147b82 */ /* 0x000ea20000000800 */
[-CC-:B---3--:R-:W-:Y:S02]  /*0d70*/  SHF.R.U64 R28, R27, R12.reuse, R5.reuse ;  /* 0x0000000c1b1c7219 */ /* 0x188fe40000001205 */
[-C--:B------:R-:W-:Y:S02]  /*0d80*/  SHF.L.U32 R0, R9, R12.reuse, RZ ;  /* 0x0000000c09007219 */ /* 0x080fe400000006ff */
[----:B------:R-:W-:Y:S01]  /*0d90*/  SHF.R.U32.HI R5, RZ, R12, R5 ;  /* 0x0000000cff057219 */ /* 0x000fe20000011605 */
[----:B------:R-:W-:Y:S01]  /*0da0*/  IMAD.MOV.U32 R4, RZ, RZ, R28 ;  /* 0x000000ffff047224 */ /* 0x000fe200078e001c */
[----:B------:R-:W-:Y:S01]  /*0db0*/  LOP3.LUT R10, RZ, R0, RZ, 0x33, !PT ;  /* 0x00000000ff0a7212 */ /* 0x000fe200078e33ff */
[----:B------:R-:W3:Y:S01]  /*0dc0*/  LDC R26, c[0x0][0x610] ;  /* 0x00018400ff1a7b82 */ /* 0x000ee20000000800 */
[----:B------:R-:W-:Y:S05]  /*0dd0*/  @!P0 BRA `(.L_x_11) ;  /* 0x0000000000288947 */ /* 0x000fea0003800000 */
[----:B------:R-:W4:Y:S02]  /*0de0*/  LDC R9, c[0x0][0x64c] ;  /* 0x00019300ff097b82 */ /* 0x000f240000000800 */
[----:B----4-:R-:W-:-:S05]  /*0df0*/  IADD3 R9, P0, R28, R9, RZ ;  /* 0x000000091c097210 */ /* 0x010fca0007f1e0ff */
        /* <DEDUP_REMOVED lines=8> */
.L_x_11:
[----:B-1----:R-:W-:Y:S01]  /*0e80*/  SHF.R.U64 R4, R4, R14, R5 ;  /* 0x0000000e04047219 */ /* 0x002fe20000001205 */
[----:B0-----:R-:W-:Y:S01]  /*0e90*/  VIADD R6, R15, 0xffffffff ;  /* 0xffffffff0f067836 */ /* 0x001fe20000000000 */
[----:B------:R-:W-:Y:S02]  /*0ea0*/  SHF.L.U32 R0, R21, R12, RZ ;  /* 0x0000000c15007219 */ /* 0x000fe400000006ff */
[----:B------:R-:W-:Y:S01]  /*0eb0*/  LOP3.LUT R5, R27, R10, RZ, 0xc0, !PT ;  /* 0x0000000a1b057212 */ /* 0x000fe200078ec0ff */
[----:B------:R-:W-:Y:S01]  /*0ec0*/  IMAD.MOV R7, RZ, RZ, -R4 ;  /* 0x000000ffff077224 */ /* 0x000fe200078e0a04 */
[----:B------:R-:W-:Y:S02]  /*0ed0*/  SEL R3, R3, R30, !P1 ;  /* 0x0000001e03037207 */ /* 0x000fe40004800000 */
[----:B------:R-:W-:Y:S01]  /*0ee0*/  LOP3.LUT R6, R13, R6, RZ, 0xc0, !PT ;  /* 0x000000060d067212 */ /* 0x000fe200078ec0ff */
[----:B------:R-:W-:Y:S02]  /*0ef0*/  IMAD R4, R0, R4, R5 ;  /* 0x0000000400047224 */ /* 0x000fe400078e0205 */
[----:B--2---:R-:W-:-:S02]  /*0f00*/  IMAD R0, R7, R20, R28 ;  /* 0x0000001407007224 */ /* 0x004fc400078e021c */
[----:B---3--:R-:W-:Y:S02]  /*0f10*/  IMAD R3, R4, R26, R3 ;  /* 0x0000001a04037224 */ /* 0x008fe400078e0203 */
[----:B------:R-:W-:Y:S02]  /*0f20*/  IMAD R126, R0, R15, R6 ;  /* 0x0000000f007e7224 */ /* 0x000fe400078e0206 */
[----:B------:R-:W-:-:S03]  /*0f30*/  IMAD.MOV.U32 R4, RZ, RZ, 0x1 ;  /* 0x00000001ff047424 */ /* 0x000fc600078e00ff */
[----:B------:R-:W-:Y:S02]  /*0f40*/  SEL R123, R126, R3, !P1 ;  /* 0x000000037e7b7207 */ /* 0x000fe40004800000 */
[----:B------:R-:W-:Y:S02]  /*0f50*/  PRMT R0, R4, 0x7610, R0 ;  /* 0x0000761004007816 */ /* 0x000fe40000000000 */
[----:B------:R-:W-:-:S07]  /*0f60*/  SEL R126, R3, R126, !P1 ;  /* 0x0000007e037e7207 */ /* 0x000fce0004800000 */
.L_x_9:
[----:B------:R-:W-:-:S08]  /*0f70*/  NOP ;  /* 0x0000000000007918 */ /* 0x000fd00000000000 */
[----:B------:R-:W0:Y:S02]  /*0f80*/  USETMAXREG.TRY_ALLOC.CTAPOOL UP0, 0xe8 ;  /* 0x000000e8000079c8 */ /* 0x000e240008000600 */
[----:B0-----:R-:W-:-:S13]  /*0f90*/  PLOP3.LUT P0, PT, PT, PT, UP0, 0x80, 0x0 ;  /* 0x000000000000781c */ /* 0x001fda0003f0f008 */
[----:B------:R-:W-:Y:S05]  /*0fa0*/  @!P0 BRA `(.L_x_9) ;  /* 0xfffffffc00f08947 */ /* 0x000fea000383ffff */
[----:B------:R-:W-:Y:S01]  /*0fb0*/  ULDC.64 UR4, c[0x0][0x598] ;  /* 0x0001660000047ab9 */ /* 0x000fe20000000a00 */
[----:B------:R-:W-:Y:S01]  /*0fc0*/  ULDC.64 UR36, c[0x0][0x208] ;  /* 0x0000820000247ab9 */ /* 0x000fe20000000a00 */
[----:B------:R-:W-:-:S04]  /*0fd0*/  ISETP.NE.U32.AND P0, PT, RZ, UR4, PT ;  /* 0x00000004ff007c0c */ /* 0x000fc8000bf05070 */
[----:B------:R-:W-:-:S13]  /*0fe0*/  ISETP.NE.AND.EX P0, PT, RZ, UR5, PT, P0 ;  /* 0x00000005ff007c0c */ /* 0x000fda000bf05300 */
[----:B------:R-:W-:Y:S05]  /*0ff0*/  @!P0 BRA `(.L_x_12) ;  /* 0x00000000001c8947 */ /* 0x000fea0003800000 */
[----:B------:R-:W0:Y:S02]  /*1000*/  LDC.64 R4, c[0x0][0x598] ;  /* 0x00016600ff047b82 */ /* 0x000e240000000a00 */
[----:B0-----:R-:W2:Y:S02]  /*1010*/  LDG.E.64 R4, desc[UR36][R4.64] ;  /* 0x0000002404047981 */ /* 0x001ea4000c1e1b00 */
[----:B--2---:R-:W-:-:S04]  /*1020*/  ISETP.NE.U32.AND P0, PT, R4, RZ, PT ;  /* 0x000000ff0400720c */ /* 0x004fc80003f05070 */
[----:B------:R-:W-:-:S13]  /*1030*/  ISETP.NE.AND.EX P0, PT, R5, RZ, PT, P0 ;  /* 0x000000ff0500720c */ /* 0x000fda0003f05300 */
[----:B------:R-:W-:Y:S05]  /*1040*/  @!P0 BRA `(.L_x_12) ;  /* 0x0000000000088947 */ /* 0x000fea0003800000 */
[----:B------:R0:W5:Y:S01]  /*1050*/  LD.E R120, desc[UR36][R4.64] ;  /* 0x0000002404787980 */ /* 0x000162000c101900 */
[----:B------:R-:W-:Y:S05]  /*1060*/  BRA `(.L_x_13) ;  /* 0x0000000000247947 */ /* 0x000fea0003800000 */
.L_x_12:
[----:B------:R-:W-:Y:S02]  /*1070*/  ULDC.64 UR4, c[0x0][0x588] ;  /* 0x0001620000047ab9 */ /* 0x000fe40000000a00 */
[----:B------:R-:W-:-:S04]  /*1080*/  ISETP.NE.U32.AND P0, PT, RZ, UR4, PT ;  /* 0x00000004ff007c0c */ /* 0x000fc8000bf05070 */
[----:B------:R-:W-:-:S13]  /*1090*/  ISETP.NE.AND.EX P0, PT, RZ, UR5, PT, P0 ;  /* 0x00000005ff007c0c */ /* 0x000fda000bf05300 */
[----:B------:R-:W-:Y:S05]  /*10a0*/  @!P0 BRA `(.L_x_14) ;  /* 0x00000000000c8947 */ /* 0x000fea0003800000 */
[----:B------:R-:W0:Y:S02]  /*10b0*/  LDC.64 R4, c[0x0][0x588] ;  /* 0x00016200ff047b82 */ /* 0x000e240000000a00 */
[----:B0-----:R1:W5:Y:S01]  /*10c0*/  LDG.E R120, desc[UR36][R4.64] ;  /* 0x0000002404787981 */ /* 0x001362000c1e1900 */
[----:B------:R-:W-:Y:S05]  /*10d0*/  BRA `(.L_x_13) ;  /* 0x0000000000087947 */ /* 0x000fea0003800000 */
.L_x_14:
[----:B------:R-:W-:Y:S02]  /*10e0*/  ULDC UR4, c[0x0][0x580] ;  /* 0x0001600000047ab9 */ /* 0x000fe40000000800 */
[----:B------:R-:W-:-:S07]  /*10f0*/  IMAD.U32 R120, RZ, RZ, UR4 ;  /* 0x00000004ff787e24 */ /* 0x000fce000f8e00ff */
.L_x_13:
[----:B------:R-:W-:Y:S02]  /*1100*/  ULDC.64 UR4, c[0x0][0x5a0] ;  /* 0x0001680000047ab9 */ /* 0x000fe40000000a00 */
[----:B------:R-:W-:-:S04]  /*1110*/  ISETP.NE.U32.AND P0, PT, RZ, UR4, PT ;  /* 0x00000004ff007c0c */ /* 0x000fc8000bf05070 */
[----:B------:R-:W-:-:S13]  /*1120*/  ISETP.NE.AND.EX P0, PT, RZ, UR5, PT, P0 ;  /* 0x00000005ff007c0c */ /* 0x000fda000bf05300 */
[----:B------:R-:W-:Y:S05]  /*1130*/  @!P0 BRA `(.L_x_15) ;  /* 0x00000000001c8947 */ /* 0x000fea0003800000 */
[----:B01----:R-:W0:Y:S02]  /*1140*/  LDC.64 R4, c[0x0][0x5a0] ;  /* 0x00016800ff047b82 */ /* 0x003e240000000a00 */
[----:B0-----:R-:W2:Y:S02]  /*1150*/  LDG.E.64 R4, desc[UR36][R4.64] ;  /* 0x0000002404047981 */ /* 0x001ea4000c1e1b00 */
[----:B--2---:R-:W-:-:S04]  /*1160*/  ISETP.NE.U32.AND P0, PT, R4, RZ, PT ;  /* 0x000000ff0400720c */ /* 0x004fc80003f05070 */
[----:B------:R-:W-:-:S13]  /*1170*/  ISETP.NE.AND.EX P0, PT, R5, RZ, PT, P0 ;  /* 0x000000ff0500720c */ /* 0x000fda0003f05300 */
[----:B------:R-:W-:Y:S05]  /*1180*/  @!P0 BRA `(.L_x_15) ;  /* 0x0000000000088947 */ /* 0x000fea0003800000 */
[----:B------:R0:W5:Y:S01]  /*1190*/  LD.E R122, desc[UR36][R4.64] ;  /* 0x00000024047a7980 */ /* 0x000162000c101900 */
[----:B------:R-:W-:Y:S05]  /*11a0*/  BRA `(.L_x_16) ;  /* 0x0000000000247947 */ /* 0x000fea0003800000 */
.L_x_15:
[----:B------:R-:W-:Y:S02]  /*11b0*/  ULDC.64 UR4, c[0x0][0x590] ;  /* 0x0001640000047ab9 */ /* 0x000fe40000000a00 */
[----:B------:R-:W-:-:S04]  /*11c0*/  ISETP.NE.U32.AND P0, PT, RZ, UR4, PT ;  /* 0x00000004ff007c0c */ /* 0x000fc8000bf05070 */
[----:B------:R-:W-:-:S13]  /*11d0*/  ISETP.NE.AND.EX P0, PT, RZ, UR5, PT, P0 ;  /* 0x00000005ff007c0c */ /* 0x000fda000bf05300 */
[----:B------:R-:W-:Y:S05]  /*11e0*/  @!P0 BRA `(.L_x_17) ;  /* 0x00000000000c8947 */ /* 0x000fea0003800000 */
[----:B01----:R-:W0:Y:S02]  /*11f0*/  LDC.64 R4, c[0x0][0x590] ;  /* 0x00016400ff047b82 */ /* 0x003e240000000a00 */
[----:B0-----:R1:W5:Y:S01]  /*1200*/  LDG.E R122, desc[UR36][R4.64] ;  /* 0x00000024047a7981 */ /* 0x001362000c1e1900 */
[----:B------:R-:W-:Y:S05]  /*1210*/  BRA `(.L_x_16) ;  /* 0x0000000000087947 */ /* 0x000fea0003800000 */
.L_x_17:
[----:B------:R-:W-:Y:S02]  /*1220*/  ULDC UR4, c[0x0][0x584] ;  /* 0x0001610000047ab9 */ /* 0x000fe40000000800 */
[----:B------:R-:W-:-:S07]  /*1230*/  IMAD.U32 R122, RZ, RZ, UR4 ;  /* 0x00000004ff7a7e24 */ /* 0x000fce000f8e00ff */
.L_x_16:
[----:B------:R-:W-:-:S13]  /*1240*/  LOP3.LUT P0, RZ, R0, 0xff, RZ, 0xc0, !PT ;  /* 0x000000ff00ff7812 */ /* 0x000fda000780c0ff */
[----:B------:R-:W-:Y:S05]  /*1250*/  @!P0 EXIT ;  /* 0x000000000000894d */ /* 0x000fea0003800000 */
[----:B------:R-:W-:Y:S01]  /*1260*/  ULDC UR4, c[0x0][0x28c] ;  /* 0x0000a30000047ab9 */ /* 0x000fe20000000800 */
[----:B------:R-:W-:Y:S01]  /*1270*/  LOP3.LUT R132, R19, 0x1, RZ, 0xfc, !PT ;  /* 0x0000000113847812 */ /* 0x000fe200078efcff */
[----:B------:R-:W-:Y:S01]  /*1280*/  UIADD3 UR4, UR4, 0x1f, URZ ;  /* 0x0000001f04047890 */ /* 0x000fe2000fffe03f */
[----:B------:R-:W-:Y:S01]  /*1290*/  UMOV UR38, URZ ;  /* 0x0000003f00267c82 */ /* 0x000fe20008000000 */
[----:B------:R-:W-:Y:S02]  /*12a0*/  UMOV UR39, URZ ;  /* 0x0000003f00277c82 */ /* 0x000fe40008000000 */
[----:B------:R-:W-:-:S04]  /*12b0*/  USHF.R.S32.HI UR5, URZ, 0x1f, UR4 ;  /* 0x0000001f3f057899 */ /* 0x000fc80008011404 */
[----:B------:R-:W-:-:S04]  /*12c0*/  ULEA.HI UR5, UR5, UR4, URZ, 0x5 ;  /* 0x0000000405057291 */ /* 0x000fc8000f8f283f */
[----:B------:R-:W-:-:S12]  /*12d0*/  USHF.R.S32.HI UR40, URZ, 0x5, UR5 ;  /* 0x000000053f287899 */ /* 0x000fd80008011405 */
.L_x_229:
[----:B------:R-:W-:Y:S01]  /*12e0*/  LOP3.LUT R0, R18, 0x80, RZ, 0xc0, !PT ;  /* 0x0000008012007812 */ /* 0x000fe200078ec0ff */
[----:B--2---:R-:W2:Y:S01]  /*12f0*/  S2UR UR7, SR_CgaCtaId ;  /* 0x00000000000779c3 */ /* 0x004ea20000008800 */
[----:B------:R-:W-:Y:S02]  /*1300*/  UMOV UR6, 0x400 ;  /* 0x0000040000067882 */ /* 0x000fe40000000000 */
[----:B------:R-:W-:-:S06]  /*1310*/  SHF.R.U32.HI R0, RZ, 0x7, R0 ;  /* 0x00000007ff007819 */ /* 0x000fcc0000011600 */
[----:B---3--:R-:W3:Y:S01]  /*1320*/  SHFL.IDX PT, R0, R0, RZ, 0x1f ;  /* 0x00001fff00007589 */ /* 0x008ee200000e0000 */
[----:B--2---:R-:W-:Y:S01]  /*1330*/  ULEA UR6, UR7, UR6, 0x18 ;  /* 0x0000000607067291 */ /* 0x004fe2000f8ec03f */
[----:B---3--:R-:W-:-:S13]  /*1340*/  R2UR UR4, R0 ;  /* 0x00000000000472ca */ /* 0x008fda00000e0000 */
[----:B------:R-:W-:-:S04]  /*1350*/  ULEA.HI UR5, UR4, UR4, URZ, 0x1 ;  /* 0x0000000404057291 */ /* 0x000fc8000f8f083f */
[----:B------:R-:W-:-:S04]  /*1360*/  ULOP3.LUT UR5, UR5, 0xffffe, URZ, 0xc0, !UPT ;  /* 0x000ffffe05057892 */ /* 0x000fc8000f8ec03f */
[----:B------:R-:W-:-:S03]  /*1370*/  UIADD3 UR5, UR4, -UR5, URZ ;  /* 0x8000000504057290 */ /* 0x000fc6000fffe03f */
[----:B------:R-:W-:Y:S01]  /*1380*/  ULDC UR4, c[0x0][0x28c] ;  /* 0x0000a30000047ab9 */ /* 0x000fe20000000800 */
[----:B------:R-:W-:Y:S01]  /*1390*/  ULEA UR5, UR5, UR6, 0xc ;  /* 0x0000000605057291 */ /* 0x000fe2000f8e603f */
[----:B------:R-:W-:-:S03]  /*13a0*/  ISETP.LT.AND P0, PT, RZ, UR4, PT ;  /* 0x00000004ff007c0c */ /* 0x000fc6000bf01270 */
[----:B------:R-:W-:-:S04]  /*13b0*/  UIADD3 UR5, UR5, 0x180, URZ ;  /* 0x0000018005057890 */ /* 0x000fc8000fffe03f */
[----:B------:R-:W-:-:S04]  /*13c0*/  USHF.R.U32.HI UR5, URZ, 0x4, UR5 ;  /* 0x000000043f057899 */ /* 0x000fc80008011605 */
[----:B------:R-:W-:Y:S02]  /*13d0*/  ULOP3.LUT UR41, UR5, 0x3fff, URZ, 0xc0, !UPT ;  /* 0x00003fff05297892 */ /* 0x000fe4000f8ec03f */
[----:B----45:R-:W-:Y:S10]  /*13e0*/  @P0 BRA `(.L_x_18) ;  /* 0x0000000000400947 */ /* 0x030ff40003800000 */
[----:B------:R-:W-:Y:S01]  /*13f0*/  MOV R0, 0x0 ;  /* 0x0000000000007802 */ /* 0x000fe20000000f00 */
[----:B------:R-:W-:Y:S01]  /*1400*/  ULDC.64 UR4, c[0x4][0x68] ;  /* 0x01001a0000047ab9 */ /* 0x000fe20000000a00 */
[----:B------:R-:W-:Y:S01]  /*1410*/  ULDC.64 UR6, c[0x4][0x8] ;  /* 0x0100020000067ab9 */ /* 0x000fe20000000a00 */
[----:B01----:R-:W-:Y:S01]  /*1420*/  IMAD.U32 R4, RZ, RZ, UR4 ;  /* 0x00000004ff047e24 */ /* 0x003fe2000f8e00ff */
[----:B------:R0:W1:Y:S01]  /*1430*/  LDC.64 R14, c[0x4][R0] ;  /* 0x01000000000e7b82 */ /* 0x0000620000000a00 */
[----:B------:R-:W-:Y:S01]  /*1440*/  IMAD.U32 R5, RZ, RZ, UR5 ;  /* 0x00000005ff057e24 */ /* 0x000fe2000f8e00ff */
[----:B------:R-:W-:Y:S01]  /*1450*/  ULDC.64 UR4, c[0x4][0x70] ;  /* 0x01001c0000047ab9 */ /* 0x000fe20000000a00 */
[----:B------:R-:W-:Y:S01]  /*1460*/  IMAD.U32 R10, RZ, RZ, UR6 ;  /* 0x00000006ff0a7e24 */ /* 0x000fe2000f8e00ff */
[----:B------:R-:W-:Y:S01]  /*1470*/  MOV R11, UR7 ;  /* 0x00000007000b7c02 */ /* 0x000fe20008000f00 */
[----:B------:R-:W-:Y:S02]  /*1480*/  IMAD.U32 R6, RZ, RZ, UR4 ;  /* 0x00000004ff067e24 */ /* 0x000fe4000f8e00ff */
[----:B------:R-:W-:-:S02]  /*1490*/  IMAD.U32 R7, RZ, RZ, UR5 ;  /* 0x00000005ff077e24 */ /* 0x000fc4000f8e00ff */
[----:B------:R-:W-:Y:S02]  /*14a0*/  IMAD.MOV.U32 R8, RZ, RZ, 0x1e1 ;  /* 0x000001e1ff087424 */ /* 0x000fe400078e00ff */
[----:B------:R-:W-:Y:S02]  /*14b0*/  IMAD.MOV.U32 R12, RZ, RZ, 0x1 ;  /* 0x00000001ff0c7424 */ /* 0x000fe400078e00ff */
[----:B0-----:R-:W-:-:S07]  /*14c0*/  IMAD.MOV.U32 R13, RZ, RZ, RZ ;  /* 0x000000ffff0d7224 */ /* 0x001fce00078e00ff */
[----:B------:R-:W-:-:S07]  /*14d0*/  LEPC R20, `(.L_x_18) ;  /* 0x000000001014794e */ /* 0x000fce0000000000 */
[----:B-1---5:R-:W-:Y:S05]  /*14e0*/  CALL.ABS.NOINC R14 ;  /* 0x000000000e007343 */ /* 0x022fea0003c00000 */
.L_x_18:
[----:B------:R-:W-:-:S13]  /*14f0*/  ISETP.NE.AND P0, PT, R132, 0x3, PT ;  /* 0x000000038400780c */ /* 0x000fda0003f05270 */
[----:B------:R-:W-:Y:S05]  /*1500*/  @!P0 BRA `(.L_x_19) ;  /* 0x0000000000048947 */ /* 0x000fea0003800000 */
[----:B------:R-:W-:Y:S01]  /*1510*/  BPT.TRAP 0x1 ;  /* 0x000000040000795c */ /* 0x000fe20000300000 */
.L_x_19:
[----:B------:R-:W2:Y:S01]  /*1520*/  S2UR UR5, SR_CgaCtaId ;  /* 0x00000000000579c3 */ /* 0x000ea20000008800 */
[----:B------:R-:W-:Y:S01]  /*1530*/  UMOV UR4, 0x400 ;  /* 0x0000040000047882 */ /* 0x000fe20000000000 */
[----:B------:R-:W-:Y:S02]  /*1540*/  IMAD.U32 R0, RZ, RZ, UR38 ;  /* 0x00000026ff007e24 */ /* 0x000fe4000f8e00ff */
[----:B------:R-:W-:-:S03]  /*1550*/  IMAD.U32 R3, RZ, RZ, UR39 ;  /* 0x00000027ff037e24 */ /* 0x000fc6000f8e00ff */
[----:B------:R-:W-:Y:S01]  /*1560*/  SHF.L.U32 R0, R0, 0x1f, RZ ;  /* 0x0000001f00007819 */ /* 0x000fe200000006ff */
[----:B--2---:R-:W-:-:S06]  /*1570*/  ULEA UR4, UR5, UR4, 0x18 ;  /* 0x0000000405047291 */ /* 0x004fcc000f8ec03f */
[----:B------:R-:W-:-:S04]  /*1580*/  IMAD.U32 R6, RZ, RZ, UR4 ;  /* 0x00000004ff067e24 */ /* 0x000fc8000f8e00ff */
[----:B------:R-:W-:-:S04]  /*1590*/  IMAD R3, R3, 0x8, R6 ;  /* 0x0000000803037824 */ /* 0x000fc800078e0206 */
[----:B------:R2:W3:Y:S01]  /*15a0*/  SYNCS.PHASECHK.TRANS64.TRYWAIT P1, [R3+URZ], R0 ;  /* 0x00000000030075a7 */ /* 0x0004e2000802017f */
[----:B------:R-:W-:Y:S05]  /*15b0*/  @!P0 BRA `(.L_x_20) ;  /* 0x0000000000048947 */ /* 0x000fea0003800000 */
[----:B------:R-:W-:Y:S01]  /*15c0*/  BPT.TRAP 0x1 ;  /* 0x000000040000795c */ /* 0x000fe20000300000 */
.L_x_20:
[----:B---3--:R-:W-:Y:S05]  /*15d0*/  @P1 BRA `(.L_x_21) ;  /* 0x0000000000081947 */ /* 0x008fea0003800000 */
[----:B------:R-:W3:Y:S02]  /*15e0*/  SYNCS.PHASECHK.TRANS64.TRYWAIT P1, [R3+URZ], R0 ;  /* 0x00000000030075a7 */ /* 0x000ee4000802017f */
[----:B---3--:R-:W-:Y:S05]  /*15f0*/  @!P1 BRA `(.L_x_22) ;  /* 0x0000009000e49947 */ /* 0x008fea0003800000 */
.L_x_21:
[----:B------:R-:W-:-:S04]  /*1600*/  UISETP.LT.AND UP0, UPT, UR40, 0x1, UPT ;  /* 0x000000012800788c */ /* 0x000fc8000bf01270 */
[----:B------:R-:W-:-:S06]  /*1610*/  USEL UR4, UR40, 0x1, UP0 ;  /* 0x0000000128047887 */ /* 0x000fcc0008000000 */
[----:B--23--:R-:W-:Y:S01]  /*1620*/  IMAD.U32 R0, RZ, RZ, UR4 ;  /* 0x00000004ff007e24 */ /* 0x00cfe2000f8e00ff */
[----:B------:R-:W-:Y:S05]  /*1630*/  WARPSYNC.ALL ;  /* 0x0000000000007948 */ /* 0x000fea0003800000 */
[----:B------:R-:W-:-:S04]  /*1640*/  IADD3 R0, -R0, UR40, RZ ;  /* 0x0000002800007c10 */ /* 0x000fc8000fffe1ff */
[----:B------:R-:W-:Y:S02]  /*1650*/  ISETP.GE.AND P1, PT, R0, 0x1, PT ;  /* 0x000000010000780c */ /* 0x000fe40003f26270 */
[----:B------:R-:W-:Y:S01]  /*1660*/  R2UR UR4, R6 ;  /* 0x00000000060472ca */ /* 0x000fe200000e0000 */
[----:B------:R-:W-:Y:S01]  /*1670*/  WARPGROUP.ARRIVE ;  /* 0x00000000000079c5 */ /* 0x000fe20000000000 */
[----:B------:R-:W-:Y:S01]  /*1680*/  UMOV UR9, 0x80000020 ;  /* 0x8000002000097882 */ /* 0x000fe20000000000 */
[----:B------:R-:W-:-:S10]  /*1690*/  UMOV UR11, 0x80000020 ;  /* 0x80000020000b7882 */ /* 0x000fd40000000000 */
[----:B------:R-:W-:-:S04]  /*16a0*/  UIADD3 UR4, UR4, 0x28180, URZ ;  /* 0x0002818004047890 */ /* 0x000fc8000fffe03f */
[----:B------:R-:W-:-:S04]  /*16b0*/  USHF.R.U32.HI UR4, URZ, 0x4, UR4 ;  /* 0x000000043f047899 */ /* 0x000fc80008011604 */
[----:B------:R-:W-:Y:S02]  /*16c0*/  ULOP3.LUT UR5, UR4, 0x3fff, URZ, 0xc0, !UPT ;  /* 0x00003fff04057892 */ /* 0x000fe4000f8ec03f */
[----:B------:R-:W-:Y:S02]  /*16d0*/  ULOP3.LUT UR4, UR41, 0x10000, URZ, 0xfc, !UPT ;  /* 0x0001000029047892 */ /* 0x000fe4000f8efc3f */
[----:B------:R-:W-:Y:S02]  /*16e0*/  ULOP3.LUT UR5, UR5, 0x10000, URZ, 0xfc, !UPT ;  /* 0x0001000005057892 */ /* 0x000fe4000f8efc3f */
[----:B------:R-:W-:Y:S02]  /*16f0*/  ULEA UR6, UR39, UR4, 0xa ;  /* 0x0000000427067291 */ /* 0x000fe4000f8e503f */
[----:B------:R-:W-:-:S05]  /*1700*/  UIMAD UR7, UR39, 0x180, UR5 ;  /* 0x00000180270778a4 */ /* 0x000fca000f8e0205 */
[----:B------:R-:W-:Y:S02]  /*1710*/  UMOV UR8, UR6 ;  /* 0x0000000600087c82 */ /* 0x000fe40008000000 */
[----:B------:R-:W-:Y:S02]  /*1720*/  UMOV UR10, UR7 ;  /* 0x00000007000a7c82 */ /* 0x000fe40008000000 */
[----:B------:R-:W-:Y:S01]  /*1730*/  HGMMA.64x96x16.F32.BF16 R72, gdesc[UR8], RZ, !UPT, gsb0 ;  /* 0x01600000084879f0 */ /* 0x000fe2000c0018ff */
[----:B------:R-:W-:Y:S01]  /*1740*/  UIADD3 UR8, UR6, 0x200, URZ ;  /* 0x0000020006087890 */ /* 0x000fe2000fffe03f */
[----:B------:R-:W-:Y:S01]  /*1750*/  UMOV UR9, 0x80000020 ;  /* 0x8000002000097882 */ /* 0x000fe20000000000 */
[----:B------:R-:W-:Y:S02]  /*1760*/  WARPGROUP.DEPBAR.LE gsb0, 0x0 ;  /* 0x00008000000079c5 */ /* 0x000fe40000010000 */
[----:B------:R-:W-:-:S06]  /*1770*/  WARPGROUP.ARRIVE ;  /* 0x00000000000079c5 */ /* 0x000fcc0000000000 */
[----:B------:R-:W-:Y:S01]  /*1780*/  HGMMA.64x96x16.F32.BF16 R24, gdesc[UR8], RZ, !UPT, gsb0 ;  /* 0x01600000081879f0 */ /* 0x000fe2000c0018ff */
[----:B------:R-:W-:Y:S02]  /*1790*/  UIADD3 UR8, UR6, 0x2, URZ ;  /* 0x0000000206087890 */ /* 0x000fe4000fffe03f */
[----:B------:R-:W-:Y:S01]  /*17a0*/  UIADD3 UR10, UR7, 0x2, URZ ;  /* 0x00000002070a7890 */ /* 0x000fe2000fffe03f */
[----:B------:R-:W-:Y:S01]  /*17b0*/  UMOV UR9, 0x80000020 ;  /* 0x8000002000097882 */ /* 0x000fe20000000000 */
[----:B------:R-:W-:Y:S01]  /*17c0*/  UMOV UR11, 0x80000020 ;  /* 0x80000020000b7882 */ /* 0x000fe20000000000 */
[----:B------:R-:W-:Y:S02]  /*17d0*/  WARPGROUP.DEPBAR.LE gsb0, 0x0 ;  /* 0x00008000000079c5 */ /* 0x000fe40000010000 */
[----:B------:R-:W-:-:S06]  /*17e0*/  WARPGROUP.ARRIVE ;  /* 0x00000000000079c5 */ /* 0x000fcc0000000000 */
[----:B------:R-:W-:Y:S01]  /*17f0*/  HGMMA.64x96x16.F32.BF16 R72, gdesc[UR8], R72, gsb0 ;  /* 0x01600000084879f0 */ /* 0x000fe20008001848 */
[----:B------:R-:W-:Y:S01]  /*1800*/  UIADD3 UR8, UR6, 0x202, URZ ;  /* 0x0000020206087890 */ /* 0x000fe2000fffe03f */
[----:B------:R-:W-:Y:S01]  /*1810*/  UMOV UR9, 0x80000020 ;  /* 0x8000002000097882 */ /* 0x000fe20000000000 */
[----:B------:R-:W-:Y:S02]  /*1820*/  WARPGROUP.DEPBAR.LE gsb0, 0x0 ;  /* 0x00008000000079c5 */ /* 0x000fe40000010000 */
[----:B------:R-:W-:-:S06]  /*1830*/  WARPGROUP.ARRIVE ;  /* 0x00000000000079c5 */ /* 0x000fcc0000000000 */
[----:B------:R-:W-:Y:S03]  /*1840*/  HGMMA.64x96x16.F32.BF16 R24, gdesc[UR8], R24, gsb0 ;  /* 0x01600000081879f0 */ /* 0x000fe60008001818 */
[----:B------:R-:W-:Y:S02]  /*1850*/  WARPGROUP.DEPBAR.LE gsb0, 0x0 ;  /* 0x00008000000079c5 */ /* 0x000fe40000010000 */
[----:B------:R-:W-:Y:S05]  /*1860*/  @!P1 BRA `(.L_x_23) ;  /* 0x0000000400149947 */ /* 0x000fea0003800000 */
[----:B------:R-:W-:Y:S02]  /*1870*/  UIADD3 UR6, UR39, 0x1, URZ ;  /* 0x0000000127067890 */ /* 0x000fe4000fffe03f */
[----:B------:R-:W-:Y:S02]  /*1880*/  IMAD.U32 R3, RZ, RZ, UR39 ;  /* 0x00000027ff037e24 */ /* 0x000fe4000f8e00ff */
[----:B------:R-:W-:-:S04]  /*1890*/  UISETP.NE.AND UP0, UPT, UR6, 0xa, UPT ;  /* 0x0000000a0600788c */ /* 0x000fc8000bf05270 */
[----:B------:R-:W-:Y:S02]  /*18a0*/  USEL UR7, URZ, 0x1, UP0 ;  /* 0x000000013f077887 */ /* 0x000fe40008000000 */
[----:B------:R-:W-:Y:S02]  /*18b0*/  USEL UR6, UR6, URZ, UP0 ;  /* 0x0000003f06067287 */ /* 0x000fe40008000000 */
[----:B------:R-:W-:-:S06]  /*18c0*/  ULOP3.LUT UR7, UR38, UR7, URZ, 0x3c, !UPT ;  /* 0x0000000726077292 */ /* 0x000fcc000f8e3c3f */
[----:B------:R-:W-:-:S07]  /*18d0*/  IMAD.U32 R7, RZ, RZ, UR7 ;  /* 0x00000007ff077e24 */ /* 0x000fce000f8e00ff */
.L_x_30:
[----:B------:R-:W-:Y:S05]  /*18e0*/  @!P0 BRA `(.L_x_24) ;  /* 0x0000000000048947 */ /* 0x000fea0003800000 */
[----:B------:R-:W-:Y:S01]  /*18f0*/  BPT.TRAP 0x1 ;  /* 0x000000040000795c */ /* 0x000fe20000300000 */
.L_x_24:
[----:B------:R-:W2:Y:S01]  /*1900*/  S2UR UR8, SR_CgaCtaId ;  /* 0x00000000000879c3 */ /* 0x000ea20000008800 */
[----:B------:R-:W-:Y:S01]  /*1910*/  UMOV UR7, 0x400 ;  /* 0x0000040000077882 */ /* 0x000fe20000000000 */
[----:B01----:R-:W-:Y:S01]  /*1920*/  IMAD.U32 R5, RZ, RZ, UR6 ;  /* 0x00000006ff057e24 */ /* 0x003fe2000f8e00ff */
[----:B------:R-:W-:Y:S01]  /*1930*/  SHF.L.U32 R4, R7, 0x1f, RZ ;  /* 0x0000001f07047819 */ /* 0x000fe200000006ff */
[----:B--2---:R-:W-:-:S06]  /*1940*/  ULEA UR7, UR8, UR7, 0x18 ;  /* 0x0000000708077291 */ /* 0x004fcc000f8ec03f */
[----:B------:R-:W-:-:S04]  /*1950*/  IMAD.U32 R6, RZ, RZ, UR7 ;  /* 0x00000007ff067e24 */ /* 0x000fc8000f8e00ff */
[----:B------:R-:W-:-:S04]  /*1960*/  IMAD R5, R5, 0x8, R6 ;  /* 0x0000000805057824 */ /* 0x000fc800078e0206 */
[----:B------:R0:W1:Y:S01]  /*1970*/  SYNCS.PHASECHK.TRANS64.TRYWAIT P1, [R5+URZ], R4 ;  /* 0x00000004050075a7 */ /* 0x000062000802017f */
[----:B------:R-:W-:Y:S05]  /*1980*/  @!P0 BRA `(.L_x_25) ;  /* 0x0000000000048947 */ /* 0x000fea0003800000 */
[----:B------:R-:W-:Y:S01]  /*1990*/  BPT.TRAP 0x1 ;  /* 0x000000040000795c */ /* 0x000fe20000300000 */
.L_x_25:
[----:B-1----:R-:W-:Y:S05]  /*19a0*/  @P1 BRA `(.L_x_26) ;  /* 0x0000000000081947 */ /* 0x002fea0003800000 */
[----:B------:R-:W1:Y:S02]  /*19b0*/  SYNCS.PHASECHK.TRANS64.TRYWAIT P1, [R5+URZ], R4 ;  /* 0x00000004050075a7 */ /* 0x000e64000802017f */
[----:B-1----:R-:W-:Y:S05]  /*19c0*/  @!P1 BRA `(.L_x_27) ;  /* 0x0000009000049947 */ /* 0x002fea0003800000 */
.L_x_26:
[----:B------:R-:W-:Y:S01]  /*19d0*/  ULEA UR7, UR6, UR4, 0xa ;  /* 0x0000000406077291 */ /* 0x000fe2000f8e503f */
[----:B------:R-:W-:Y:S01]  /*19e0*/  WARPGROUP.ARRIVE ;  /* 0x00000000000079c5 */ /* 0x000fe20000000000 */
[----:B------:R-:W-:Y:S01]  /*19f0*/  UIMAD UR12, UR6, 0x180, UR5 ;  /* 0x00000180060c78a4 */ /* 0x000fe2000f8e0205 */
[----:B------:R-:W-:Y:S01]  /*1a00*/  UMOV UR9, 0x80000020 ;  /* 0x8000002000097882 */ /* 0x000fe20000000000 */
[----:B------:R-:W-:-:S03]  /*1a10*/  UMOV UR11, 0x80000020 ;  /* 0x80000020000b7882 */ /* 0x000fc60000000000 */
[----:B------:R-:W-:Y:S02]  /*1a20*/  UMOV UR8, UR7 ;  /* 0x0000000700087c82 */ /* 0x000fe40008000000 */
[----:B------:R-:W-:Y:S02]  /*1a30*/  UMOV UR10, UR12 ;  /* 0x0000000c000a7c82 */ /* 0x000fe40008000000 */
[----:B------:R-:W-:Y:S01]  /*1a40*/  HGMMA.64x96x16.F32.BF16 R72, gdesc[UR8], R72, gsb0 ;  /* 0x01600000084879f0 */ /* 0x000fe20008001848 */
[----:B------:R-:W-:Y:S01]  /*1a50*/  UIADD3 UR8, UR7, 0x200, URZ ;  /* 0x0000020007087890 */ /* 0x000fe2000fffe03f */
[----:B------:R-:W-:Y:S01]  /*1a60*/  UMOV UR9, 0x80000020 ;  /* 0x8000002000097882 */ /* 0x000fe20000000000 */
[----:B------:R-:W-:Y:S02]  /*1a70*/  WARPGROUP.DEPBAR.LE gsb0, 0x0 ;  /* 0x00008000000079c5 */ /* 0x000fe40000010000 */
[----:B------:R-:W-:-:S06]  /*1a80*/  WARPGROUP.ARRIVE ;  /* 0x00000000000079c5 */ /* 0x000fcc0000000000 */
[----:B------:R-:W-:Y:S01]  /*1a90*/  HGMMA.64x96x16.F32.BF16 R24, gdesc[UR8], R24, gsb0 ;  /* 0x01600000081879f0 */ /* 0x000fe20008001818 */
        /* <DEDUP_REMOVED lines=14> */
[----:B------:R-:W-:Y:S01]  /*1b80*/  BPT.TRAP 0x1 ;  /* 0x000000040000795c */ /* 0x000fe20000300000 */
.L_x_28:
[----:B------:R-:W-:-:S13]  /*1b90*/  ISETP.NE.AND P1, PT, R23, RZ, PT ;  /* 0x000000ff1700720c */ /* 0x000fda0003f25270 */
[----:B01----:R-:W-:-:S05]  /*1ba0*/  @P1 IMAD R4, R3, 0x8, R6 ;  /* 0x0000000803041824 */ /* 0x003fca00078e0206 */
[----:B------:R-:W-:-:S04]  /*1bb0*/  @P1 IADD3 R5, R4, 0x50, RZ ;  /* 0x0000005004051810 */ /* 0x000fc80007ffe0ff */
[----:B------:R-:W-:-:S04]  /*1bc0*/  @P1 PRMT R5, R22, 0x654, R5 ;  /* 0x0000065416051816 */ /* 0x000fc80000000005 */
[----:B------:R0:W-:Y:S01]  /*1bd0*/  @P1 SYNCS.ARRIVE.TRANS64.RED.A1T0 RZ, [R5+URZ], RZ ;  /* 0x000000ff05ff19a7 */ /* 0x0001e2000810043f */
[----:B------:R-:W-:-:S13]  /*1be0*/  ISETP.GT.U32.AND P1, PT, R19, 0x1, PT ;  /* 0x000000011300780c */ /* 0x000fda0003f24070 */
[----:B0-----:R-:W-:Y:S05]  /*1bf0*/  @P1 BRA `(.L_x_29) ;  /* 0x0000000000041947 */ /* 0x001fea0003800000 */
[----:B------:R-:W-:Y:S01]  /*1c00*/  BPT.TRAP 0x1 ;  /* 0x000000040000795c */ /* 0x000fe20000300000 */
.L_x_29:
[----:B------:R-:W-:Y:S01]  /*1c10*/  UIADD3 UR6, UR6, 0x1, URZ ;  /* 0x0000000106067890 */ /* 0x000fe2000fffe03f */
[C---:B------:R-:W-:Y:S01]  /*1c20*/  ISETP.GT.AND P2, PT, R0.reuse, 0x1, PT ;  /* 0x000000010000780c */ /* 0x040fe20003f44270 */
[----:B------:R-:W-:Y:S02]  /*1c30*/  VIADD R3, R3, 0x1 ;  /* 0x0000000103037836 */ /* 0x000fe40000000000 */
[----:B------:R-:W-:Y:S01]  /*1c40*/  UISETP.NE.AND UP0, UPT, UR6, 0xa, UPT ;  /* 0x0000000a0600788c */ /* 0x000fe2000bf05270 */
[----:B------:R-:W-:Y:S02]  /*1c50*/  VIADD R0, R0, 0xffffffff ;  /* 0xffffffff00007836 */ /* 0x000fe40000000000 */
[C---:B------:R-:W-:Y:S01]  /*1c60*/  ISETP.NE.AND P1, PT, R3.reuse, 0xa, PT ;  /* 0x0000000a0300780c */ /* 0x040fe20003f25270 */
[----:B------:R-:W-:Y:S02]  /*1c70*/  USEL UR7, URZ, 0x1, UP0 ;  /* 0x000000013f077887 */ /* 0x000fe40008000000 */
[----:B------:R-:W-:Y:S01]  /*1c80*/  USEL UR6, UR6, URZ, UP0 ;  /* 0x0000003f06067287 */ /* 0x000fe20008000000 */
[----:B------:R-:W-:-:S03]  /*1c90*/  SEL R3, R3, RZ, P1 ;  /* 0x000000ff03037207 */ /* 0x000fc60000800000 */
[----:B------:R-:W-:Y:S01]  /*1ca0*/  LOP3.LUT R7, R7, UR7, RZ, 0x3c, !PT ;  /* 0x0000000707077c12 */ /* 0x000fe2000f8e3cff */
[----:B------:R-:W-:Y:S07]  /*1cb0*/  @P2 BRA `(.L_x_30) ;  /* 0xfffffffc00082947 */ /* 0x000fee000383ffff */
.L_x_23:
[----:B------:R-:W2:Y:S02]  /*1cc0*/  LDC R0, c[0x0][0x28c] ;  /* 0x0000a300ff007b82 */ /* 0x000ea40000000800 */
[----:B--2---:R-:W-:-:S13]  /*1cd0*/  ISETP.GE.AND P1, PT, R0, 0x1, PT ;  /* 0x000000010000780c */ /* 0x004fda0003f26270 */
[----:B------:R-:W-:Y:S05]  /*1ce0*/  @!P1 BRA `(.L_x_31) ;  /* 0x0000000000509947 */ /* 0x000fea0003800000 */
[----:B------:R-:W-:Y:S05]  /*1cf0*/  @!P0 BRA `(.L_x_32) ;  /* 0x0000000000048947 */ /* 0x000fea0003800000 */
[----:B------:R-:W-:Y:S01]  /*1d00*/  BPT.TRAP 0x1 ;  /* 0x000000040000795c */ /* 0x000fe20000300000 */
.L_x_32:
[----:B------:R-:W-:Y:S01]  /*1d10*/  ISETP.NE.AND P0, PT, R23, RZ, PT ;  /* 0x000000ff1700720c */ /* 0x000fe20003f05270 */
[----:B------:R-:W-:Y:S01]  /*1d20*/  BSSY B0, `(.L_x_33) ;  /* 0x000000e000007945 */ /* 0x000fe20003800000 */
[----:B------:R-:W-:-:S11]  /*1d30*/  ISETP.GT.U32.AND P1, PT, R19, 0x1, PT ;  /* 0x000000011300780c */ /* 0x000fd60003f24070 */
[----:B------:R-:W-:Y:S05]  /*1d40*/  @!P0 BRA `(.L_x_34) ;  /* 0x00000000002c8947 */ /* 0x000fea0003800000 */
[----:B------:R-:W-:-:S04]  /*1d50*/  UISETP.LT.AND UP0, UPT, UR40, 0x1, UPT ;  /* 0x000000012800788c */ /* 0x000fc8000bf01270 */
[----:B------:R-:W-:-:S04]  /*1d60*/  USEL UR6, UR40, 0x1, UP0 ;  /* 0x0000000128067887 */ /* 0x000fc80008000000 */
[----:B------:R-:W-:-:S04]  /*1d70*/  UIADD3 UR6, UR39, UR40, -UR6 ;  /* 0x0000002827067290 */ /* 0x000fc8000fffe806 */
[----:B------:R-:W-:-:S04]  /*1d80*/  UIMAD.WIDE.U32 UR4, UR6, -0x33333333, URZ ;  /* 0xcccccccd060478a5 */ /* 0x000fc8000f8e003f */
[----:B------:R-:W-:-:S04]  /*1d90*/  USHF.R.U32.HI UR4, URZ, 0x3, UR5 ;  /* 0x000000033f047899 */ /* 0x000fc80008011605 */
[----:B------:R-:W-:-:S06]  /*1da0*/  UIMAD UR6, UR4, -0xa, UR6 ;  /* 0xfffffff6040678a4 */ /* 0x000fcc000f8e0206 */
[----:B------:R-:W-:-:S04]  /*1db0*/  IMAD.U32 R3, RZ, RZ, UR6 ;  /* 0x00000006ff037e24 */ /* 0x000fc8000f8e00ff */
[----:B------:R-:W-:-:S04]  /*1dc0*/  IMAD R0, R3, 0x8, R6 ;  /* 0x0000000803007824 */ /* 0x000fc800078e0206 */
[----:B------:R-:W-:-:S05]  /*1dd0*/  VIADD R3, R0, 0x50 ;  /* 0x0000005000037836 */ /* 0x000fca0000000000 */
[----:B------:R-:W-:-:S04]  /*1de0*/  PRMT R3, R22, 0x654, R3 ;  /* 0x0000065416037816 */ /* 0x000fc80000000003 */
[----:B------:R2:W-:Y:S03]  /*1df0*/  SYNCS.ARRIVE.TRANS64.RED.A1T0 RZ, [R3+URZ], RZ ;  /* 0x000000ff03ff79a7 */ /* 0x0005e6000810043f */
.L_x_34:
[----:B------:R-:W-:Y:S05]  /*1e00*/  BSYNC B0 ;  /* 0x0000000000007941 */ /* 0x000fea0003800000 */
.L_x_33:
[----:B------:R-:W-:Y:S05]  /*1e10*/  @P1 BRA `(.L_x_31) ;  /* 0x0000000000041947 */ /* 0x000fea0003800000 */
[----:B------:R-:W-:Y:S01]  /*1e20*/  BPT.TRAP 0x1 ;  /* 0x000000040000795c */ /* 0x000fe20000300000 */
.L_x_31:
[----:B------:R-:W3:Y:S01]  /*1e30*/  LDC R6, c[0x0][0x288] ;  /* 0x0000a200ff067b82 */ /* 0x000ee20000000800 */
[--C-:B------:R-:W-:Y:S01]  /*1e40*/  SHF.R.U32.HI R0, RZ, 0x2, R18.reuse ;  /* 0x00000002ff007819 */ /* 0x100fe20000011612 */
[----:B------:R-:W-:Y:S01]  /*1e50*/  IMAD R11, R123, 0x60, RZ ;  /* 0x000000607b0b7824 */ /* 0x000fe200078e02ff */
[----:B01----:R-:W-:Y:S01]  /*1e60*/  SHF.R.U32.HI R5, RZ, 0x7, R18 ;  /* 0x00000007ff057819 */ /* 0x003fe20000011612 */
[----:B------:R-:W-:Y:S01]  /*1e70*/  UIADD3 UR39, UR40, UR39, URZ ;  /* 0x0000002728277290 */ /* 0x000fe2000fffe03f */
[----:B------:R-:W-:Y:S01]  /*1e80*/  LOP3.LUT R4, R18, 0x60, RZ, 0xc0, !PT ;  /* 0x0000006012047812 */ /* 0x000fe200078ec0ff */
[----:B------:R-:W-:Y:S01]  /*1e90*/  ULDC UR7, c[0x0][0x284] ;  /* 0x0000a10000077ab9 */ /* 0x000fe20000000800 */
[----:B--2---:R-:W-:Y:S01]  /*1ea0*/  LOP3.LUT R3, R0, 0x7, RZ, 0xc0, !PT ;  /* 0x0000000700037812 */ /* 0x004fe200078ec0ff */
[----:B------:R-:W-:Y:S01]  /*1eb0*/  UISETP.GT.U32.AND UP0, UPT, UR39, 0x9, UPT ;  /* 0x000000092700788c */ /* 0x000fe2000bf04070 */
[----:B------:R-:W-:Y:S01]  /*1ec0*/  LOP3.LUT R0, R5, 0x1, RZ, 0xc0, !PT ;  /* 0x0000000105007812 */ /* 0x000fe200078ec0ff */
[----:B------:R-:W-:Y:S01]  /*1ed0*/  UISETP.GE.U32.AND UP1, UPT, UR40, 0xa, UPT ;  /* 0x0000000a2800788c */ /* 0x000fe2000bf26070 */
[----:B------:R-:W-:Y:S01]  /*1ee0*/  SHF.R.U32.HI R8, RZ, 0x1, R4 ;  /* 0x00000001ff087819 */ /* 0x000fe20000011604 */
[----:B------:R-:W-:Y:S01]  /*1ef0*/  UISETP.LT.U32.AND UP0, UPT, UR40, 0xa, UP0 ;  /* 0x0000000a2800788c */ /* 0x000fe20008701070 */
[----:B------:R-:W-:Y:S01]  /*1f00*/  LOP3.LUT R4, R18, 0x3, RZ, 0xc0, !PT ;  /* 0x0000000312047812 */ /* 0x000fe200078ec0ff */
[----:B------:R-:W-:Y:S01]  /*1f10*/  IMAD.SHL.U32 R10, R0, 0x40, RZ ;  /* 0x00000040000a7824 */ /* 0x000fe200078e00ff */
[----:B------:R-:W-:Y:S01]  /*1f20*/  IADD3 R5, RZ, -R8, -R3 ;  /* 0x80000008ff057210 */ /* 0x000fe20007ffe803 */
[----:B------:R-:W-:Y:S01]  /*1f30*/  ULDC.64 UR8, c[0x0][0x5d0] ;  /* 0x0001740000087ab9 */ /* 0x000fe20000000a00 */
[----:B------:R-:W-:Y:S01]  /*1f40*/  SHF.R.S32.HI R13, RZ, 0x1f, R121 ;  /* 0x0000001fff0d7819 */ /* 0x000fe20000011479 */
[----:B------:R-:W-:Y:S01]  /*1f50*/  UIMAD.WIDE.U32 UR4, UR39, -0x33333333, URZ ;  /* 0xcccccccd270478a5 */ /* 0x000fe2000f8e003f */
[----:B------:R-:W-:Y:S01]  /*1f60*/  LOP3.LUT R133, R10, 0x40, R3, 0xe2, !PT ;  /* 0x000000400a857812 */ /* 0x000fe200078ee203 */
[----:B------:R-:W-:Y:S01]  /*1f70*/  IMAD R123, R0, -0x40, R5 ;  /* 0xffffffc0007b7824 */ /* 0x000fe200078e0205 */
[----:B------:R-:W-:Y:S01]  /*1f80*/  USEL UR6, URZ, 0x1, !UP0 ;  /* 0x000000013f067887 */ /* 0x000fe2000c000000 */
[----:B------:R-:W-:Y:S01]  /*1f90*/  IMAD.SHL.U32 R0, R126, 0x100, RZ ;  /* 0x000001007e007824 */ /* 0x000fe200078e00ff */
[----:B------:R-:W-:Y:S01]  /*1fa0*/  USHF.R.U32.HI UR4, URZ, 0x3, UR5 ;  /* 0x000000033f047899 */ /* 0x000fe20008011605 */
[----:B---3--:R-:W-:Y:S01]  /*1fb0*/  IMAD R10, R4, -0x2, R6 ;  /* 0xfffffffe040a7824 */ /* 0x008fe200078e0206 */
[----:B------:R-:W-:Y:S01]  /*1fc0*/  ISETP.GE.AND P0, PT, R11, R6, PT ;  /* 0x000000060b00720c */ /* 0x000fe20003f06270 */
[----:B------:R-:W-:Y:S01]  /*1fd0*/  IMAD.SHL.U32 R6, R18, 0x2, RZ ;  /* 0x0000000212067824 */ /* 0x000fe200078e00ff */
[----:B------:R-:W-:Y:S01]  /*1fe0*/  ULOP3.LUT UR38, UR38, UR6, URZ, 0x3c, !UPT ;  /* 0x0000000626267292 */ /* 0x000fe2000f8e3c3f */
[----:B------:R-:W-:Y:S01]  /*1ff0*/  IMAD R4, R13, UR8, RZ ;  /* 0x000000080d047c24 */ /* 0x000fe2000f8e02ff */
[----:B------:R-:W-:Y:S01]  /*2000*/  ISETP.GE.OR P0, PT, R0, UR7, P0 ;  /* 0x0000000700007c0c */ /* 0x000fe20008706670 */
[----:B------:R-:W-:Y:S01]  /*2010*/  IMAD.WIDE R126, R126, 0x100, RZ ;  /* 0x000001007e7e7825 */ /* 0x000fe200078e02ff */
[----:B------:R-:W-:Y:S01]  /*2020*/  LOP3.LUT R6, R11, 0x6, R6, 0xf8, !PT ;  /* 0x000000060b067812 */ /* 0x000fe200078ef806 */
[----:B------:R-:W-:Y:S01]  /*2030*/  UIMAD UR39, UR4, -0xa, UR39 ;  /* 0xfffffff6042778a4 */ /* 0x000fe2000f8e0227 */
[----:B------:R-:W-:Y:S01]  /*2040*/  IADD3 R123, -R0, UR7, R123 ;  /* 0x00000007007b7c10 */ /* 0x000fe2000fffe17b */
[----:B------:R-:W-:Y:S01]  /*2050*/  IMAD R9, R121, UR9, R4 ;  /* 0x0000000979097c24 */ /* 0x000fe2000f8e0204 */
[----:B------:R-:W-:Y:S01]  /*2060*/  SHF.R.S32.HI R7, RZ, 0x1f, R6 ;  /* 0x0000001fff077819 */ /* 0x000fe20000011406 */
[----:B------:R-:W-:Y:S01]  /*2070*/  @UP1 ULOP3.LUT UR38, UR38, 0x1, UR4, 0x78, !UPT ;  /* 0x0000000126261892 */ /* 0x000fe2000f8e7804 */
[----:B------:R-:W-:Y:S01]  /*2080*/  LOP3.LUT R133, R126, R133, R8, 0xfe, !PT ;  /* 0x000000857e857212 */ /* 0x000fe200078efe08 */
[----:B------:R-:W-:-:S02]  /*2090*/  IMAD.IADD R0, R10, 0x1, -R11 ;  /* 0x000000010a007824 */ /* 0x000fc400078e0a0b */
[----:B------:R-:W-:-:S04]  /*20a0*/  IMAD.WIDE.U32 R4, R121, UR8, R6 ;  /* 0x0000000879047c25 */ /* 0x000fc8000f8e0006 */
[----:B------:R-:W-:Y:S02]  /*20b0*/  IMAD.IADD R9, R5, 0x1, R9 ;  /* 0x0000000105097824 */ /* 0x000fe400078e0209 */
[----:B------:R-:W-:Y:S02]  /*20c0*/  IMAD.MOV.U32 R3, RZ, RZ, -0x1 ;  /* 0xffffffffff037424 */ /* 0x000fe400078e00ff */
[----:B------:R-:W-:Y:S01]  /*20d0*/  IMAD.MOV.U32 R8, RZ, RZ, R4 ;  /* 0x000000ffff087224 */ /* 0x000fe200078e0004 */
[----:B------:R-:W-:Y:S06]  /*20e0*/  @P0 BRA `(.L_x_35) ;  /* 0x0000006800400947 */ /* 0x000fec0003800000 */
[----:B------:R-:W0:Y:S01]  /*20f0*/  LDC.64 R4, c[0x0][0x5c8] ;  /* 0x00017200ff047b82 */ /* 0x000e220000000a00 */
[----:B-----5:R-:W-:Y:S01]  /*2100*/  FSETP.NEU.AND P2, PT, R122, RZ, PT ;  /* 0x000000ff7a00720b */ /* 0x020fe20003f4d000 */
[----:B------:R-:W-:Y:S01]  /*2110*/  BSSY B0, `(.L_x_35) ;  /* 0x000068d000007945 */ /* 0x000fe20003800000 */
[----:B------:R-:W-:-:S04]  /*2120*/  ISETP.GT.AND P0, PT, R123, RZ, PT ;  /* 0x000000ff7b00720c */ /* 0x000fc80003f04270 */
[----:B------:R-:W-:Y:S01]  /*2130*/  ISETP.GT.AND P1, PT, R0, RZ, P0 ;  /* 0x000000ff0000720c */ /* 0x000fe20000724270 */
[-C--:B0-----:R-:W-:Y:S02]  /*2140*/  IMAD R10, R127, R4.reuse, RZ ;  /* 0x000000047f0a7224 */ /* 0x081fe400078e02ff */
[----:B------:R-:W-:-:S04]  /*2150*/  IMAD.WIDE.U32 R136, R133, R4, R8 ;  /* 0x0000000485887225 */ /* 0x000fc800078e0008 */
[----:B------:R-:W-:-:S04]  /*2160*/  IMAD R9, R133, R5, R10 ;  /* 0x0000000585097224 */ /* 0x000fc800078e020a */
[----:B------:R-:W-:Y:S01]  /*2170*/  IMAD.IADD R141, R137, 0x1, R9 ;  /* 0x00000001898d7824 */ /* 0x000fe200078e0209 */
[----:B------:R-:W-:Y:S06]  /*2180*/  @!P2 BRA `(.L_x_36) ;  /* 0x0000004c0030a947 */ /* 0x000fec0003800000 */
[----:B------:R-:W0:Y:S01]  /*2190*/  LDC.64 R20, c[0x0][0x5b8] ;  /* 0x00016e00ff147b82 */ /* 0x000e220000000a00 */
[----:B------:R-:W-:-:S07]  /*21a0*/  ULDC.64 UR4, c[0x0][0x5c0] ;  /* 0x0001700000047ab9 */ /* 0x000fce0000000a00 */
[----:B------:R-:W1:Y:S08]  /*21b0*/  LDC.64 R14, c[0x0][0x5b0] ;  /* 0x00016c00ff0e7b82 */ /* 0x000e700000000a00 */
[----:B------:R-:W2:Y:S01]  /*21c0*/  LDC.64 R8, c[0x0][0x5a8] ;  /* 0x00016a00ff087b82 */ /* 0x000ea20000000a00 */
[-C--:B0-----:R-:W-:Y:S02]  /*21d0*/  IMAD R10, R13, R20.reuse, RZ ;  /* 0x000000140d0a7224 */ /* 0x081fe400078e02ff */
[----:B------:R-:W-:-:S04]  /*21e0*/  IMAD.WIDE.U32 R12, R121, R20, R6 ;  /* 0x00000014790c7225 */ /* 0x000fc800078e0006 */
[----:B------:R-:W-:Y:S02]  /*21f0*/  IMAD R21, R121, R21, R10 ;  /* 0x0000001579157224 */ /* 0x000fe400078e020a */
[----:B-1----:R-:W-:Y:S02]  /*2200*/  IMAD R10, R127, R14, RZ ;  /* 0x0000000e7f0a7224 */ /* 0x002fe400078e02ff */
[----:B------:R-:W-:Y:S02]  /*2210*/  IMAD.IADD R11, R13, 0x1, R21 ;  /* 0x000000010d0b7824 */ /* 0x000fe400078e0215 */
[----:B------:R-:W-:Y:S01]  /*2220*/  IMAD R139, R133, R15, R10 ;  /* 0x0000000f858b7224 */ /* 0x000fe200078e020a */
[----:B------:R-:W-:-:S05]  /*2230*/  MOV R10, R12 ;  /* 0x0000000c000a7202 */ /* 0x000fca0000000f00 */
[----:B------:R-:W-:-:S04]  /*2240*/  IMAD.WIDE.U32 R124, R133, R14, R10 ;  /* 0x0000000e857c7225 */ /* 0x000fc800078e000a */
[----:B------:R-:W-:Y:S01]  /*2250*/  IMAD.IADD R125, R125, 0x1, R139 ;  /* 0x000000017d7d7824 */ /* 0x000fe200078e028b */
[----:B--2---:R-:W-:-:S04]  /*2260*/  LEA R128, P2, R124, R8, 0x1 ;  /* 0x000000087c807211 */ /* 0x004fc800078408ff */
[----:B------:R-:W-:-:S05]  /*2270*/  LEA.HI.X R129, R124, R9, R125, 0x1, P2 ;  /* 0x000000097c817211 */ /* 0x000fca00010f0c7d */
[----:B------:R0:W2:Y:S01]  /*2280*/  @P1 LDG.E.LTC128B.U16 R137, desc[UR36][R128.64] ;  /* 0x0000002480891981 */ /* 0x0000a2000c1e1520 */
[----:B------:R-:W-:Y:S01]  /*2290*/  LEA R124, P2, R136, UR4, 0x1 ;  /* 0x00000004887c7c11 */ /* 0x000fe2000f8408ff */
[----:B------:R-:W-:Y:S01]  /*22a0*/  IMAD.WIDE.U32 R130, R133, R14, R6 ;  /* 0x0000000e85827225 */ /* 0x000fe200078e0006 */
[----:B------:R-:W-:Y:S03]  /*22b0*/  BSSY B1, `(.L_x_37) ;  /* 0x0000012000017945 */ /* 0x000fe60003800000 */
[----:B------:R-:W-:Y:S02]  /*22c0*/  IMAD.IADD R131, R139, 0x1, R131 ;  /* 0x000000018b837824 */ /* 0x000fe400078e0283 */
[----:B------:R-:W-:-:S04]  /*22d0*/  IMAD.WIDE.U32 R134, R121, R20, R130 ;  /* 0x0000001479867225 */ /* 0x000fc800078e0082 */
[----:B0-----:R-:W-:Y:S01]  /*22e0*/  IMAD.SHL.U32 R128, R14, 0x8, RZ ;  /* 0x000000080e807824 */ /* 0x001fe200078e00ff */
[----:B------:R-:W-:Y:S01]  /*22f0*/  LEA R130, P3, R134, R8, 0x1 ;  /* 0x0000000886827211 */ /* 0x000fe200078608ff */
[----:B--2---:R-:W-:-:S04]  /*2300*/  IMAD.U32 R125, R137, 0x10000, RZ ;  /* 0x00010000897d7824 */ /* 0x004fc800078e00ff */
[----:B------:R-:W-:-:S04]  /*2310*/  FMUL R125, R125, R122 ;  /* 0x0000007a7d7d7220 */ /* 0x000fc80000400000 */
[----:B------:R-:W-:Y:S01]  /*2320*/  FFMA R125, R72, R120, R125 ;  /* 0x00000078487d7223 */ /* 0x000fe2000000007d */
[----:B------:R-:W-:-:S04]  /*2330*/  IMAD.IADD R72, R21, 0x1, R135 ;  /* 0x0000000115487824 */ /* 0x000fc800078e0287 */
[----:B------:R-:W-:Y:S02]  /*2340*/  F2FP.BF16.F32.PACK_AB R129, RZ, R125 ;  /* 0x0000007dff81723e */ /* 0x000fe400000010ff */
[----:B------:R-:W-:Y:S02]  /*2350*/  LEA.HI.X R125, R136, UR5, R141, 0x1, P2 ;  /* 0x00000005887d7c11 */ /* 0x000fe400090f0c8d */
[----:B------:R-:W-:Y:S02]  /*2360*/  ISETP.GT.AND P2, PT, R0, 0x1, P0 ;  /* 0x000000010000780c */ /* 0x000fe40000744270 */
[--C-:B------:R-:W-:Y:S01]  /*2370*/  LEA.HI.X R131, R134, R9, R72.reuse, 0x1, P3 ;  /* 0x0000000986837211 */ /* 0x100fe200018f0c48 */
[----:B------:R0:W-:Y:S01]  /*2380*/  @P1 STG.E.U16 desc[UR36][R124.64], R129 ;  /* 0x000000817c001986 */ /* 0x0001e2000c101524 */
[----:B------:R-:W-:Y:S02]  /*2390*/  PRMT R72, R137, 0x7610, R72 ;  /* 0x0000761089487816 */ /* 0x000fe40000000048 */
[----:B0-----:R-:W-:-:S07]  /*23a0*/  SHF.L.U64.HI R129, R14, 0x3, R15 ;  /* 0x000000030e817819 */ /* 0x001fce000001020f */
[----:B------:R-:W-:Y:S05]  /*23b0*/  @!P2 BRA `(.L_x_38) ;  /* 0x000000000004a947 */ /* 0x000fea0003800000 */
[----:B------:R0:W5:Y:S02]  /*23c0*/  LDG.E.LTC128B.U16 R72, desc[UR36][R130.64+0x2] ;  /* 0x0000022482487981 */ /* 0x000164000c1e1520 */
.L_x_38:
[----:B------:R-:W-:Y:S05]  /*23d0*/  BSYNC B1 ;  /* 0x0000000000017941 */ /* 0x000fea0003800000 */
.L_x_37:
[----:B-----5:R-:W-:Y:S01]  /*23e0*/  IMAD.U32 R135, R72, 0x10000, RZ ;  /* 0x0001000048877824 */ /* 0x020fe200078e00ff */
[----:B------:R-:W-:Y:S01]  /*23f0*/  ISETP.GT.AND P1, PT, R123, 0x8, PT ;  /* 0x000000087b00780c */ /* 0x000fe20003f24270 */
[----:B------:R-:W-:-:S04]  /*2400*/  IMAD.WIDE.U32 R140, R133, R14, R128 ;  /* 0x0000000e858c7225 */ /* 0x000fc800078e0080 */
[----:B------:R-:W-:Y:S01]  /*2410*/  FMUL R134, R135, R122 ;  /* 0x0000007a87867220 */ /* 0x000fe20000400000 */
[----:B------:R-:W-:Y:S01]  /*2420*/  ISETP.GT.AND P3, PT, R0, RZ, P1 ;  /* 0x000000ff0000720c */ /* 0x000fe20000f64270 */
[----:B------:R-:W-:Y:S02]  /*2430*/  IMAD.IADD R139, R139, 0x1, R141 ;  /* 0x000000018b8b7824 */ /* 0x000fe400078e028d */
[----:B------:R-:W-:Y:S01]  /*2440*/  FFMA R134, R73, R120, R134 ;  /* 0x0000007849867223 */ /* 0x000fe20000000086 */
[----:B------:R-:W-:-:S04]  /*2450*/  IADD3 R73, P4, R12, R140, RZ ;  /* 0x0000008c0c497210 */ /* 0x000fc80007f9e0ff */
[----:B------:R-:W-:Y:S01]  /*2460*/  F2FP.BF16.F32.PACK_AB R134, RZ, R134 ;  /* 0x00000086ff86723e */ /* 0x000fe200000010ff */
[----:B------:R-:W-:Y:S01]  /*2470*/  IMAD.X R138, R139, 0x1, R11, P4 ;  /* 0x000000018b8a7824 */ /* 0x000fe200020e060b */
[----:B------:R-:W-:-:S03]  /*2480*/  LEA R136, P4, R73, R8, 0x1 ;  /* 0x0000000849887211 */ /* 0x000fc600078808ff */
[----:B------:R1:W-:Y:S01]  /*2490*/  @P2 STG.E.U16 desc[UR36][R124.64+0x2], R134 ;  /* 0x000002867c002986 */ /* 0x0003e2000c101524 */
[----:B------:R-:W-:-:S05]  /*24a0*/  LEA.HI.X R137, R73, R9, R138, 0x1, P4 ;  /* 0x0000000949897211 */ /* 0x000fca00020f0c8a */
[----:B------:R2:W3:Y:S01]  /*24b0*/  @P3 LDG.E.LTC128B.U16 R72, desc[UR36][R136.64] ;  /* 0x0000002488483981 */ /* 0x0004e2000c1e1520 */
[----:B------:R-:W-:Y:S01]  /*24c0*/  IMAD.SHL.U32 R135, R4, 0x10, RZ ;  /* 0x0000001004877824 */ /* 0x000fe200078e00ff */
[----:B------:R-:W-:Y:S01]  /*24d0*/  IADD3 R140, P2, R6, R140, RZ ;  /* 0x0000008c068c7210 */ /* 0x000fe20007f5e0ff */
[----:B------:R-:W-:Y:S03]  /*24e0*/  BSSY B1, `(.L_x_39) ;  /* 0x0000011000017945 */ /* 0x000fe60003800000 */
[----:B------:R-:W-:Y:S01]  /*24f0*/  IADD3 R138, P4, R135, R124, RZ ;  /* 0x0000007c878a7210 */ /* 0x000fe20007f9e0ff */
[----:B------:R-:W-:Y:S01]  /*2500*/  IMAD.X R141, R7, 0x1, R139, P2 ;  /* 0x00000001078d7824 */ /* 0x000fe200010e068b */
[----:B------:R-:W-:Y:S01]  /*2510*/  ISETP.GT.AND P2, PT, R0, 0x1, P1 ;  /* 0x000000010000780c */ /* 0x000fe20000f44270 */
[----:B------:R-:W-:-:S04]  /*2520*/  IMAD.WIDE.U32 R140, R121, R20, R140 ;  /* 0x00000014798c7225 */ /* 0x000fc800078e008c */
[----:B-1----:R-:W-:Y:S01]  /*2530*/  IMAD.IADD R134, R21, 0x1, R141 ;  /* 0x0000000115867824 */ /* 0x002fe200078e028d */
[----:B--2---:R-:W-:-:S04]  /*2540*/  LEA R136, P5, R140, R8, 0x1 ;  /* 0x000000088c887211 */ /* 0x004fc800078a08ff */
[----:B------:R-:W-:Y:S01]  /*2550*/  LEA.HI.X R137, R140, R9, R134, 0x1, P5 ;  /* 0x000000098c897211 */ /* 0x000fe200028f0c86 */
[----:B---3--:R-:W-:-:S04]  /*2560*/  IMAD.U32 R73, R72, 0x10000, RZ ;  /* 0x0001000048497824 */ /* 0x008fc800078e00ff */
[----:B------:R-:W-:-:S04]  /*2570*/  FMUL R73, R73, R122 ;  /* 0x0000007a49497220 */ /* 0x000fc80000400000 */
[----:B------:R-:W-:Y:S01]  /*2580*/  FFMA R74, R74, R120, R73 ;  /* 0x000000784a4a7223 */ /* 0x000fe20000000049 */
[----:B------:R-:W-:-:S04]  /*2590*/  SHF.L.U64.HI R73, R4, 0x4, R5 ;  /* 0x0000000404497819 */ /* 0x000fc80000010205 */
[----:B------:R-:W-:Y:S01]  /*25a0*/  F2FP.BF16.F32.PACK_AB R74, RZ, R74 ;  /* 0x0000004aff4a723e */ /* 0x000fe200000010ff */
[----:B------:R-:W-:-:S05]  /*25b0*/  IMAD.X R139, R73, 0x1, R125, P4 ;  /* 0x00000001498b7824 */ /* 0x000fca00020e067d */
[----:B------:R1:W-:Y:S01]  /*25c0*/  @P3 STG.E.U16 desc[UR36][R138.64], R74 ;  /* 0x0000004a8a003986 */ /* 0x0003e2000c101524 */
[----:B------:R-:W-:Y:S05]  /*25d0*/  @!P2 BRA `(.L_x_40) ;  /* 0x000000000004a947 */ /* 0x000fea0003800000 */
[----:B------:R2:W5:Y:S02]  /*25e0*/  LDG.E.LTC128B.U16 R72, desc[UR36][R136.64+0x2] ;  /* 0x0000022488487981 */ /* 0x000564000c1e1520 */
.L_x_40:
[----:B------:R-:W-:Y:S05]  /*25f0*/  BSYNC B1 ;  /* 0x0000000000017941 */ /* 0x000fea0003800000 */
.L_x_39:
[----:B-----5:R-:W-:Y:S01]  /*2600*/  IMAD.U32 R141, R72, 0x10000, RZ ;  /* 0x00010000488d7824 */ /* 0x020fe200078e00ff */
[----:B------:R-:W-:Y:S01]  /*2610*/  ISETP.GT.AND P3, PT, R0, 0x8, P0 ;  /* 0x000000080000780c */ /* 0x000fe20000764270 */
[----:B------:R-:W-:Y:S02]  /*2620*/  BSSY B1, `(.L_x_41) ;  /* 0x000000a000017945 */ /* 0x000fe40003800000 */
[----:B-1----:R-:W-:-:S04]  /*2630*/  FMUL R74, R141, R122 ;  /* 0x0000007a8d4a7220 */ /* 0x002fc80000400000 */
[----:B------:R-:W-:Y:S01]  /*2640*/  FFMA R74, R75, R120, R74 ;  /* 0x000000784b4a7223 */ /* 0x000fe2000000004a */
[----:B------:R-:W-:-:S04]  /*2650*/  @P2 IMAD.MOV.U32 R75, RZ, RZ, R139 ;  /* 0x000000ffff4b2224 */ /* 0x000fc800078e008b */
[----:B------:R-:W-:-:S04]  /*2660*/  F2FP.BF16.F32.PACK_AB R74, RZ, R74 ;  /* 0x0000004aff4a723e */ /* 0x000fc800000010ff */
[----:B------:R-:W-:Y:S02]  /*2670*/  PRMT R134, R74, 0x7610, R134 ;  /* 0x000076104a867816 */ /* 0x000fe40000000086 */
[----:B------:R-:W-:-:S05]  /*2680*/  @P2 MOV R74, R138 ;  /* 0x0000008a004a2202 */ /* 0x000fca0000000f00 */
[----:B------:R1:W-:Y:S01]  /*2690*/  @P2 STG.E.U16 desc[UR36][R74.64+0x2], R134 ;  /* 0x000002864a002986 */ /* 0x0003e2000c101524 */
[----:B------:R-:W-:Y:S05]  /*26a0*/  @!P3 BRA `(.L_x_42) ;  /* 0x000000000004b947 */ /* 0x000fea0003800000 */
[----:B------:R3:W5:Y:S02]  /*26b0*/  LDG.E.LTC128B.U16 R72, desc[UR36][R130.64+0x10] ;  /* 0x0000102482487981 */ /* 0x000764000c1e1520 */
.L_x_42:
[----:B------:R-:W-:Y:S05]  /*26c0*/  BSYNC B1 ;  /* 0x0000000000017941 */ /* 0x000fea0003800000 */
.L_x_41:
[----:B-1---5:R-:W-:Y:S01]  /*26d0*/  IMAD.U32 R75, R72, 0x10000, RZ ;  /* 0x00010000484b7824 */ /* 0x022fe200078e00ff */
[----:B------:R-:W-:Y:S01]  /*26e0*/  ISETP.GT.AND P2, PT, R0, 0x9, P0 ;  /* 0x000000090000780c */ /* 0x000fe20000744270 */
[----:B------:R-:W-:Y:S01]  /*26f0*/  @P3 IMAD.MOV.U32 R74, RZ, RZ, R124 ;  /* 0x000000ffff4a3224 */ /* 0x000fe200078e007c */
[----:B------:R-:W-:Y:S01]  /*2700*/  BSSY B1, `(.L_x_43) ;  /* 0x0000009000017945 */ /* 0x000fe20003800000 */
[----:B------:R-:W-:-:S04]  /*2710*/  FMUL R75, R75, R122 ;  /* 0x0000007a4b4b7220 */ /* 0x000fc80000400000 */
[----:B------:R-:W-:-:S05]  /*2720*/  FFMA R75, R76, R120, R75 ;  /* 0x000000784c4b7223 */ /* 0x000fca000000004b */
[----:B------:R-:W-:-:S04]  /*2730*/  F2FP.BF16.F32.PACK_AB R75, RZ, R75 ;  /* 0x0000004bff4b723e */ /* 0x000fc800000010ff */
[----:B------:R-:W-:Y:S01]  /*2740*/  PRMT R76, R75, 0x7610, R76 ;  /* 0x000076104b4c7816 */ /* 0x000fe2000000004c */
[----:B------:R-:W-:-:S05]  /*2750*/  @P3 IMAD.MOV.U32 R75, RZ, RZ, R125 ;  /* 0x000000ffff4b3224 */ /* 0x000fca00078e007d */
[----:B------:R1:W-:Y:S01]  /*2760*/  @P3 STG.E.U16 desc[UR36][R74.64+0x10], R76 ;  /* 0x0000104c4a003986 */ /* 0x0003e2000c101524 */
[----:B------:R-:W-:Y:S05]  /*2770*/  @!P2 BRA `(.L_x_44) ;  /* 0x000000000004a947 */ /* 0x000fea0003800000 */
[----:B------:R4:W5:Y:S02]  /*2780*/  LDG.E.LTC128B.U16 R72, desc[UR36][R130.64+0x12] ;  /* 0x0000122482487981 */ /* 0x000964000c1e1520 */
.L_x_44:
[----:B------:R-:W-:Y:S05]  /*2790*/  BSYNC B1 ;  /* 0x0000000000017941 */ /* 0x000fea0003800000 */
.L_x_43:
[----:B-1---5:R-:W-:Y:S01]  /*27a0*/  IMAD.U32 R75, R72, 0x10000, RZ ;  /* 0x00010000484b7824 */ /* 0x022fe200078e00ff */
[----:B------:R-:W-:Y:S01]  /*27b0*/  ISETP.GT.AND P3, PT, R0, 0x8, P1 ;  /* 0x000000080000780c */ /* 0x000fe20000f64270 */
[----:B------:R-:W-:Y:S02]  /*27c0*/  BSSY B1, `(.L_x_45) ;  /* 0x000000a000017945 */ /* 0x000fe40003800000 */
[----:B------:R-:W-:Y:S01]  /*27d0*/  FMUL R74, R75, R122 ;  /* 0x0000007a4b4a7220 */ /* 0x000fe20000400000 */
[----:B------:R-:W-:-:S03]  /*27e0*/  @P2 IMAD.MOV.U32 R75, RZ, RZ, R125 ;  /* 0x000000ffff4b2224 */ /* 0x000fc600078e007d */
[----:B------:R-:W-:-:S05]  /*27f0*/  FFMA R74, R77, R120, R74 ;  /* 0x000000784d4a7223 */ /* 0x000fca000000004a */
[----:B------:R-:W-:-:S04]  /*2800*/  F2FP.BF16.F32.PACK_AB R74, RZ, R74 ;  /* 0x0000004aff4a723e */ /* 0x000fc800000010ff */
[----:B------:R-:W-:Y:S01]  /*2810*/  PRMT R76, R74, 0x7610, R76 ;  /* 0x000076104a4c7816 */ /* 0x000fe2000000004c */
[----:B------:R-:W-:-:S05]  /*2820*/  @P2 IMAD.MOV.U32 R74, RZ, RZ, R124 ;  /* 0x000000ffff4a2224 */ /* 0x000fca00078e007c */
[----:B------:R1:W-:Y:S01]  /*2830*/  @P2 STG.E.U16 desc[UR36][R74.64+0x12], R76 ;  /* 0x0000124c4a002986 */ /* 0x0003e2000c101524 */
[----:B------:R-:W-:Y:S05]  /*2840*/  @!P3 BRA `(.L_x_46) ;  /* 0x000000000004b947 */ /* 0x000fea0003800000 */
[----:B------:R0:W5:Y:S02]  /*2850*/  LDG.E.LTC128B.U16 R72, desc[UR36][R136.64+0x10] ;  /* 0x0000102488487981 */ /* 0x000164000c1e1520 */
.L_x_46:
[----:B------:R-:W-:Y:S05]  /*2860*/  BSYNC B1 ;  /* 0x0000000000017941 */ /* 0x000fea0003800000 */
.L_x_45:
        /* <DEDUP_REMOVED lines=12> */
.L_x_48:
[----:B------:R-:W-:Y:S05]  /*2930*/  BSYNC B1 ;  /* 0x0000000000017941 */ /* 0x000fea0003800000 */
.L_x_47:
        /* <DEDUP_REMOVED lines=12> */
.L_x_50:
[----:B------:R-:W-:Y:S05]  /*2a00*/  BSYNC B1 ;  /* 0x0000000000017941 */ /* 0x000fea0003800000 */
.L_x_49:
[----:B-1---5:R-:W-:Y:S01]  /*2a10*/  IMAD.U32 R75, R72, 0x10000, RZ ;  /* 0x00010000484b7824 */ /* 0x022fe200078e00ff */
[----:B------:R-:W-:Y:S01]  /*2a20*/  @P3 MOV R74, R124 ;  /* 0x0000007c004a3202 */ /* 0x000fe20000000f00 */
[----:B------:R-:W-:Y:S01]  /*2a30*/  BSSY B1, `(.L_x_51) ;  /* 0x000000a000017945 */ /* 0x000fe20003800000 */
[----:B------:R-:W-:Y:S01]  /*2a40*/  ISETP.GT.AND P2, PT, R0, 0x11, P0 ;  /* 0x000000110000780c */ /* 0x000fe20000744270 */
        /* <DEDUP_REMOVED lines=8> */
.L_x_52:
[----:B------:R-:W-:Y:S05]  /*2ad0*/  BSYNC B1 ;  /* 0x0000000000017941 */ /* 0x000fea0003800000 */
.L_x_51:
        /* <DEDUP_REMOVED lines=12> */
.L_x_54:
[----:B------:R-:W-:Y:S05]  /*2ba0*/  BSYNC B1 ;  /* 0x0000000000017941 */ /* 0x000fea0003800000 */
.L_x_53:
        /* <DEDUP_REMOVED lines=12> */
.L_x_56:
[----:B------:R-:W-:Y:S05]  /*2c70*/  BSYNC B1 ;  /* 0x0000000000017941 */ /* 0x000fea0003800000 */
.L_x_55:
        /* <DEDUP_REMOVED lines=12> */
.L_x_58:
[----:B------:R-:W-:Y:S05]  /*2d40*/  BSYNC B1 ;  /* 0x0000000000017941 */ /* 0x000fea0003800000 */
.L_x_57:
        /* <DEDUP_REMOVED lines=12> */
.L_x_60:
[----:B------:R-:W-:Y:S05]  /*2e10*/  BSYNC B1 ;  /* 0x0000000000017941 */ /* 0x000fea0003800000 */
.L_x_59:
[----:B-1---5:R-:W-:Y:S01]  /*2e20*/  IMAD.U32 R75, R72, 0x10000, RZ ;  /* 0x00010000484b7824 */ /* 0x022fe200078e00ff */
[----:B------:R-:W-:Y:S01]  /*2e30*/  ISETP.GT.AND P3, PT, R0, 0x18, P1 ;  /* 0x000000180000780c */ /* 0x000fe20000f64270 */
[----:B------:R-:W-:Y:S02]  /*2e40*/  BSSY B1, `(.L_x_61) ;  /* 0x000000a000017945 */ /* 0x000fe40003800000 */
[----:B------:R-:W-:Y:S01]  /*2e50*/  FMUL R74, R75, R122 ;  /* 0x0000007a4b4a7220 */ /* 0x000fe20000400000 */
[----:B------:R-:W-:-:S03]  /*2e60*/  @P2 IMAD.MOV.U32 R75, RZ, RZ, R125 ;  /* 0x000000ffff4b2224 */ /* 0x000fc600078e007d */
[----:B------:R-:W-:-:S05]  /*2e70*/  FFMA R74, R85, R120, R74 ;  /* 0x00000078554a7223 */ /* 0x000fca000000004a */
[----:B------:R-:W-:-:S04]  /*2e80*/  F2FP.BF16.F32.PACK_AB R74, RZ, R74 ;  /* 0x0000004aff4a723e */ /* 0x000fc800000010ff */
[----:B------:R-:W-:Y:S02]  /*2e90*/  PRMT R76, R74, 0x7610, R76 ;  /* 0x000076104a4c7816 */ /* 0x000fe4000000004c */
[----:B------:R-:W-:-:S05]  /*2ea0*/  @P2 MOV R74, R124 ;  /* 0x0000007c004a2202 */ /* 0x000fca0000000f00 */
[----:B------:R1:W-:Y:S01]  /*2eb0*/  @P2 STG.E.U16 desc[UR36][R74.64+0x32], R76 ;  /* 0x0000324c4a002986 */ /* 0x0003e2000c101524 */
[----:B------:R-:W-:Y:S05]  /*2ec0*/  @!P3 BRA `(.L_x_62) ;  /* 0x000000000004b947 */ /* 0x000fea0003800000 */
[----:B------:R0:W5:Y:S02]  /*2ed0*/  LDG.E.LTC128B.U16 R72, desc[UR36][R136.64+0x30] ;  /* 0x0000302488487981 */ /* 0x000164000c1e1520 */
.L_x_62:
[----:B------:R-:W-:Y:S05]  /*2ee0*/  BSYNC B1 ;  /* 0x0000000000017941 */ /* 0x000fea0003800000 */
.L_x_61:
        /* <DEDUP_REMOVED lines=12> */
.L_x_64:
[----:B------:R-:W-:Y:S05]  /*2fb0*/  BSYNC B1 ;  /* 0x0000000000017941 */ /* 0x000fea0003800000 */
.L_x_63:
        /* <DEDUP_REMOVED lines=12> */
.L_x_66:
[----:B------:R-:W-:Y:S05]  /*3080*/  BSYNC B1 ;  /* 0x0000000000017941 */ /* 0x000fea0003800000 */
.L_x_65:
        /* <DEDUP_REMOVED lines=12> */
.L_x_68:
[----:B------:R-:W-:Y:S05]  /*3150*/  BSYNC B1 ;  /* 0x0000000000017941 */ /* 0x000fea0003800000 */
.L_x_67:
        /* <DEDUP_REMOVED lines=12> */
.L_x_70:
[----:B------:R-:W-:Y:S05]  /*3220*/  BSYNC B1 ;  /* 0x0000000000017941 */ /* 0x000fea0003800000 */
.L_x_69:
        /* <DEDUP_REMOVED lines=12> */
.L_x_72:
[----:B------:R-:W-:Y:S05]  /*32f0*/  BSYNC B1 ;  /* 0x0000000000017941 */ /* 0x000fea0003800000 */
.L_x_71:
        /* <DEDUP_REMOVED lines=12> */
.L_x_74:
[----:B------:R-:W-:Y:S05]  /*33c0*/  BSYNC B1 ;  /* 0x0000000000017941 */ /* 0x000fea0003800000 */
.L_x_73:
        /* <DEDUP_REMOVED lines=12> */
.L_x_76:
[----:B------:R-:W-:Y:S05]  /*3490*/  BSYNC B1 ;  /* 0x0000000000017941 */ /* 0x000fea0003800000 */
.L_x_75:
        /* <DEDUP_REMOVED lines=12> */
.L_x_78:
[----:B------:R-:W-:Y:S05]  /*3560*/  BSYNC B1 ;  /* 0x0000000000017941 */ /* 0x000fea0003800000 */
.L_x_77:
        /* <DEDUP_REMOVED lines=12> */
.L_x_80:
[----:B------:R-:W-:Y:S05]  /*3630*/  BSYNC B1 ;  /* 0x0000000000017941 */ /* 0x000fea0003800000 */
.L_x_79:
        /* <DEDUP_REMOVED lines=12> */
.L_x_82:
[----:B------:R-:W-:Y:S05]  /*3700*/  BSYNC B1 ;  /* 0x0000000000017941 */ /* 0x000fea0003800000 */
.L_x_81:
        /* <DEDUP_REMOVED lines=12> */
.L_x_84:
[----:B------:R-:W-:Y:S05]  /*37d0*/  BSYNC B1 ;  /* 0x0000000000017941 */ /* 0x000fea0003800000 */
.L_x_83:
        /* <DEDUP_REMOVED lines=12> */
.L_x_86:
[----:B------:R-:W-:Y:S05]  /*38a0*/  BSYNC B1 ;  /* 0x0000000000017941 */ /* 0x000fea0003800000 */
.L_x_85:
        /* <DEDUP_REMOVED lines=12> */
.L_x_88:
[----:B------:R-:W-:Y:S05]  /*3970*/  BSYNC B1 ;  /* 0x0000000000017941 */ /* 0x000fea0003800000 */
.L_x_87:
        /* <DEDUP_REMOVED lines=12> */
.L_x_90:
[----:B------:R-:W-:Y:S05]  /*3a40*/  BSYNC B1 ;  /* 0x0000000000017941 */ /* 0x000fea0003800000 */
.L_x_89:
        /* <DEDUP_REMOVED lines=12> */
.L_x_92:
[----:B------:R-:W-:Y:S05]  /*3b10*/  BSYNC B1 ;  /* 0x0000000000017941 */ /* 0x000fea0003800000 */
.L_x_91:
        /* <DEDUP_REMOVED lines=12> */
.L_x_94:
[----:B------:R-:W-:Y:S05]  /*3be0*/  BSYNC B1 ;  /* 0x0000000000017941 */ /* 0x000fea0003800000 */
.L_x_93:
        /* <DEDUP_REMOVED lines=12> */
.L_x_96:
[----:B------:R-:W-:Y:S05]  /*3cb0*/  BSYNC B1 ;  /* 0x0000000000017941 */ /* 0x000fea0003800000 */
.L_x_95:
        /* <DEDUP_REMOVED lines=12> */
.L_x_98:
[----:B------:R-:W-:Y:S05]  /*3d80*/  BSYNC B1 ;  /* 0x0000000000017941 */ /* 0x000fea0003800000 */
.L_x_97:
        /* <DEDUP_REMOVED lines=12> */
.L_x_100:
[----:B------:R-:W-:Y:S05]  /*3e50*/  BSYNC B1 ;  /* 0x0000000000017941 */ /* 0x000fea0003800000 */
.L_x_99:
        /* <DEDUP_REMOVED lines=12> */
.L_x_102:
[----:B------:R-:W-:Y:S05]  /*3f20*/  BSYNC B1 ;  /* 0x0000000000017941 */ /* 0x000fea0003800000 */
.L_x_101:
        /* <DEDUP_REMOVED lines=12> */
.L_x_104:
[----:B------:R-:W-:Y:S05]  /*3ff0*/  BSYNC B1 ;  /* 0x0000000000017941 */ /* 0x000fea0003800000 */
.L_x_103:
        /* <DEDUP_REMOVED lines=12> */
.L_x_106:
[----:B------:R-:W-:Y:S05]  /*40c0*/  BSYNC B1 ;  /* 0x0000000000017941 */ /* 0x000fea0003800000 */
.L_x_105:
        /* <DEDUP_REMOVED lines=12> */
.L_x_108:
[----:B------:R-:W-:Y:S05]  /*4190*/  BSYNC B1 ;  /* 0x0000000000017941 */ /* 0x000fea0003800000 */
.L_x_107:
        /* <DEDUP_REMOVED lines=12> */
.L_x_110:
[----:B------:R-:W-:Y:S05]  /*4260*/  BSYNC B1 ;  /* 0x0000000000017941 */ /* 0x000fea0003800000 */
.L_x_109:
        /* <DEDUP_REMOVED lines=12> */
.L_x_112:
[----:B------:R-:W-:Y:S05]  /*4330*/  BSYNC B1 ;  /* 0x0000000000017941 */ /* 0x000fea0003800000 */
.L_x_111:
        /* <DEDUP_REMOVED lines=12> */
.L_x_114:
[----:B------:R-:W-:Y:S05]  /*4400*/  BSYNC B1 ;  /* 0x0000000000017941 */ /* 0x000fea0003800000 */
.L_x_113:
        /* <DEDUP_REMOVED lines=12> */
.L_x_116:
[----:B------:R-:W-:Y:S05]  /*44d0*/  BSYNC B1 ;  /* 0x0000000000017941 */ /* 0x000fea0003800000 */
.L_x_115:
        /* <DEDUP_REMOVED lines=12> */
.L_x_118:
[----:B------:R-:W-:Y:S05]  /*45a0*/  BSYNC B1 ;  /* 0x0000000000017941 */ /* 0x000fea0003800000 */
.L_x_117:
        /* <DEDUP_REMOVED lines=12> */
.L_x_120:
[----:B------:R-:W-:Y:S05]  /*4670*/  BSYNC B1 ;  /* 0x0000000000017941 */ /* 0x000fea0003800000 */
.L_x_119:
        /* <DEDUP_REMOVED lines=12> */
.L_x_122:
[----:B------:R-:W-:Y:S05]  /*4740*/  BSYNC B1 ;  /* 0x0000000000017941 */ /* 0x000fea0003800000 */
.L_x_121:
        /* <DEDUP_REMOVED lines=12> */
.L_x_124:
[----:B------:R-:W-:Y:S05]  /*4810*/  BSYNC B1 ;  /* 0x0000000000017941 */ /* 0x000fea0003800000 */
.L_x_123:
        /* <DEDUP_REMOVED lines=12> */
.L_x_126:
[----:B------:R-:W-:Y:S05]  /*48e0*/  BSYNC B1 ;  /* 0x0000000000017941 */ /* 0x000fea0003800000 */
.L_x_125:
[----:B-1---5:R-:W-:Y:S01]  /*48f0*/  IMAD.U32 R75, R72, 0x10000, RZ ;  /* 0x00010000484b7824 */ /* 0x022fe200078e00ff */
[----:B------:R-:W-:Y:S01]  /*4900*/  ISETP.GT.AND P1, PT, R0, 0x59, P1 ;  /* 0x000000590000780c */ /* 0x000fe20000f24270 */
[----:B------:R-:W-:Y:S01]  /*4910*/  @P2 IMAD.MOV.U32 R74, RZ, RZ, R138 ;  /* 0x000000ffff4a2224 */ /* 0x000fe200078e008a */
[----:B------:R-:W-:Y:S01]  /*4920*/  BSSY B1, `(.L_x_127) ;  /* 0x000000a000017945 */ /* 0x000fe20003800000 */
[----:B------:R-:W-:Y:S01]  /*4930*/  FMUL R75, R75, R122 ;  /* 0x0000007a4b4b7220 */ /* 0x000fe20000400000 */
[----:B------:R-:W-:-:S03]  /*4940*/  IADD3 R133, P0, R133, 0x80, RZ ;  /* 0x0000008085857810 */ /* 0x000fc60007f1e0ff */
[----:B------:R-:W-:-:S05]  /*4950*/  FFMA R75, R118, R120, R75 ;  /* 0x00000078764b7223 */ /* 0x000fca000000004b */
[----:B------:R-:W-:-:S04]  /*4960*/  F2FP.BF16.F32.PACK_AB R75, RZ, R75 ;  /* 0x0000004bff4b723e */ /* 0x000fc800000010ff */
[----:B------:R-:W-:Y:S01]  /*4970*/  PRMT R76, R75, 0x7610, R76 ;  /* 0x000076104b4c7816 */ /* 0x000fe2000000004c */
[----:B------:R-:W-:-:S05]  /*4980*/  @P2 IMAD.MOV.U32 R75, RZ, RZ, R139 ;  /* 0x000000ffff4b2224 */ /* 0x000fca00078e008b */
[----:B------:R1:W-:Y:S01]  /*4990*/  @P2 STG.E.U16 desc[UR36][R74.64+0xb0], R76 ;  /* 0x0000b04c4a002986 */ /* 0x0003e2000c101524 */
[----:B------:R-:W-:Y:S05]  /*49a0*/  @!P1 BRA `(.L_x_128) ;  /* 0x0000000000049947 */ /* 0x000fea0003800000 */
[----:B------:R0:W5:Y:S02]  /*49b0*/  LDG.E.LTC128B.U16 R72, desc[UR36][R136.64+0xb2] ;  /* 0x0000b22488487981 */ /* 0x000164000c1e1520 */
.L_x_128:
[----:B------:R-:W-:Y:S05]  /*49c0*/  BSYNC B1 ;  /* 0x0000000000017941 */ /* 0x000fea0003800000 */
.L_x_127:
[----:B-1---5:R-:W-:Y:S01]  /*49d0*/  IMAD.U32 R75, R72, 0x10000, RZ ;  /* 0x00010000484b7824 */ /* 0x022fe200078e00ff */
[----:B------:R-:W-:Y:S01]  /*49e0*/  BSSY B1, `(.L_x_129) ;  /* 0x0000011000017945 */ /* 0x000fe20003800000 */
[----:B------:R-:W-:Y:S01]  /*49f0*/  IMAD.X R127, RZ, RZ, R127, P0 ;  /* 0x000000ffff7f7224 */ /* 0x000fe200000e067f */
[----:B------:R-:W-:Y:S01]  /*4a00*/  ISETP.GT.AND P0, PT, R123, 0x80, PT ;  /* 0x000000807b00780c */ /* 0x000fe20003f04270 */
[----:B------:R-:W-:Y:S02]  /*4a10*/  FMUL R74, R75, R122 ;  /* 0x0000007a4b4a7220 */ /* 0x000fe40000400000 */
[----:B------:R-:W-:Y:S01]  /*4a20*/  IMAD R76, R127, R14, RZ ;  /* 0x0000000e7f4c7224 */ /* 0x000fe200078e02ff */
[----:B------:R-:W-:Y:S01]  /*4a30*/  ISETP.GT.AND P3, PT, R0, RZ, P0 ;  /* 0x000000ff0000720c */ /* 0x000fe20000764270 */
[----:B------:R-:W-:Y:S01]  /*4a40*/  FFMA R119, R119, R120, R74 ;  /* 0x0000007877777223 */ /* 0x000fe2000000004a */
[----:B------:R-:W-:-:S04]  /*4a50*/  IMAD.WIDE.U32 R74, R133, R14, R10 ;  /* 0x0000000e854a7225 */ /* 0x000fc800078e000a */
[----:B------:R-:W-:Y:S01]  /*4a60*/  F2FP.BF16.F32.PACK_AB R119, RZ, R119 ;  /* 0x00000077ff77723e */ /* 0x000fe200000010ff */
[----:B------:R-:W-:Y:S01]  /*4a70*/  IMAD R81, R133, R15, R76 ;  /* 0x0000000f85517224 */ /* 0x000fe200078e024c */
[----:B------:R-:W-:-:S03]  /*4a80*/  LEA R76, P2, R74, R8, 0x1 ;  /* 0x000000084a4c7211 */ /* 0x000fc600078408ff */
[----:B------:R1:W-:Y:S01]  /*4a90*/  @P1 STG.E.U16 desc[UR36][R138.64+0xb2], R119 ;  /* 0x0000b2778a001986 */ /* 0x0003e2000c101524 */
[----:B------:R-:W-:-:S05]  /*4aa0*/  IMAD.IADD R15, R75, 0x1, R81 ;  /* 0x000000014b0f7824 */ /* 0x000fca00078e0251 */
[----:B------:R-:W-:Y:S01]  /*4ab0*/  LEA.HI.X R77, R74, R9, R15, 0x1, P2 ;  /* 0x000000094a4d7211 */ /* 0x000fe200010f0c0f */
[----:B------:R-:W-:Y:S01]  /*4ac0*/  IMAD.WIDE.U32 R74, R133, R14, R6 ;  /* 0x0000000e854a7225 */ /* 0x000fe200078e0006 */
[----:B------:R-:W-:Y:S06]  /*4ad0*/  @!P3 BRA `(.L_x_130) ;  /* 0x000000000004b947 */ /* 0x000fec0003800000 */
[----:B------:R0:W5:Y:S02]  /*4ae0*/  LDG.E.LTC128B.U16 R72, desc[UR36][R76.64] ;  /* 0x000000244c487981 */ /* 0x000164000c1e1520 */
.L_x_130:
[----:B------:R-:W-:Y:S05]  /*4af0*/  BSYNC B1 ;  /* 0x0000000000017941 */ /* 0x000fea0003800000 */
.L_x_129:
[----:B-----5:R-:W-:Y:S01]  /*4b00*/  SHF.L.U32 R15, R72, 0x10, RZ ;  /* 0x00000010480f7819 */ /* 0x020fe200000006ff */
[----:B------:R-:W-:Y:S01]  /*4b10*/  IMAD.IADD R75, R81, 0x1, R75 ;  /* 0x00000001514b7824 */ /* 0x000fe200078e024b */
[----:B0-----:R-:W-:Y:S01]  /*4b20*/  LEA R76, P1, R4, R124, 0x8 ;  /* 0x0000007c044c7211 */ /* 0x001fe200078240ff */
[----:B------:R-:W-:Y:S01]  /*4b30*/  BSSY B1, `(.L_x_131) ;  /* 0x000000d000017945 */ /* 0x000fe20003800000 */
[----:B------:R-:W-:Y:S01]  /*4b40*/  ISETP.GT.AND P2, PT, R0, 0x1, P0 ;  /* 0x000000010000780c */ /* 0x000fe20000744270 */
[----:B------:R-:W-:Y:S01]  /*4b50*/  FMUL R15, R15, R122 ;  /* 0x0000007a0f0f7220 */ /* 0x000fe20000400000 */
[----:B------:R-:W-:Y:S01]  /*4b60*/  LEA.HI.X R77, R4, R125, R5, 0x8, P1 ;  /* 0x0000007d044d7211 */ /* 0x000fe200008f4405 */
[----:B------:R-:W-:-:S04]  /*4b70*/  IMAD.WIDE.U32 R78, R121, R20, R74 ;  /* 0x00000014794e7225 */ /* 0x000fc800078e004a */
[----:B------:R-:W-:Y:S01]  /*4b80*/  FFMA R15, R24, R120, R15 ;  /* 0x00000078180f7223 */ /* 0x000fe2000000000f */
[----:B------:R-:W-:Y:S01]  /*4b90*/  IMAD.IADD R24, R21, 0x1, R79 ;  /* 0x0000000115187824 */ /* 0x000fe200078e024f */
[----:B------:R-:W-:-:S03]  /*4ba0*/  LEA R74, P4, R78, R8, 0x1 ;  /* 0x000000084e4a7211 */ /* 0x000fc600078808ff */
[----:B------:R-:W-:Y:S02]  /*4bb0*/  F2FP.BF16.F32.PACK_AB R15, RZ, R15 ;  /* 0x0000000fff0f723e */ /* 0x000fe400000010ff */
[----:B------:R-:W-:-:S03]  /*4bc0*/  LEA.HI.X R75, R78, R9, R24, 0x1, P4 ;  /* 0x000000094e4b7211 */ /* 0x000fc600020f0c18 */
[----:B------:R0:W-:Y:S01]  /*4bd0*/  @P3 STG.E.U16 desc[UR36][R76.64], R15 ;  /* 0x0000000f4c003986 */ /* 0x0001e2000c101524 */
[----:B------:R-:W-:Y:S05]  /*4be0*/  @!P2 BRA `(.L_x_132) ;  /* 0x000000000004a947 */ /* 0x000fea0003800000 */
[----:B------:R0:W5:Y:S02]  /*4bf0*/  LDG.E.LTC128B.U16 R72, desc[UR36][R74.64+0x2] ;  /* 0x000002244a487981 */ /* 0x000164000c1e1520 */
.L_x_132:
[----:B------:R-:W-:Y:S05]  /*4c00*/  BSYNC B1 ;  /* 0x0000000000017941 */ /* 0x000fea0003800000 */
.L_x_131:
[----:B-----5:R-:W-:Y:S01]  /*4c10*/  IMAD.U32 R5, R72, 0x10000, RZ ;  /* 0x0001000048057824 */ /* 0x020fe200078e00ff */
[----:B------:R-:W-:Y:S01]  /*4c20*/  ISETP.GT.AND P1, PT, R123, 0x88, PT ;  /* 0x000000887b00780c */ /* 0x000fe20003f24270 */
[----:B0-----:R-:W-:Y:S01]  /*4c30*/  IMAD.WIDE.U32 R14, R133, R14, R128 ;  /* 0x0000000e850e7225 */ /* 0x001fe200078e0080 */
[----:B------:R-:W-:Y:S03]  /*4c40*/  BSSY B1, `(.L_x_133) ;  /* 0x0000011000017945 */ /* 0x000fe60003800000 */
[----:B------:R-:W-:Y:S01]  /*4c50*/  FMUL R4, R5, R122 ;  /* 0x0000007a05047220 */ /* 0x000fe20000400000 */
[----:B------:R-:W-:Y:S01]  /*4c60*/  ISETP.GT.AND P3, PT, R0, RZ, P1 ;  /* 0x000000ff0000720c */ /* 0x000fe20000f64270 */
[----:B------:R-:W-:Y:S01]  /*4c70*/  IMAD.IADD R81, R81, 0x1, R15 ;  /* 0x0000000151517824 */ /* 0x000fe200078e020f */
[----:B------:R-:W-:Y:S01]  /*4c80*/  IADD3 R12, P5, R12, R14, RZ ;  /* 0x0000000e0c0c7210 */ /* 0x000fe20007fbe0ff */
[----:B------:R-:W-:Y:S01]  /*4c90*/  FFMA R4, R25, R120, R4 ;  /* 0x0000007819047223 */ /* 0x000fe20000000004 */
[----:B------:R-:W-:-:S03]  /*4ca0*/  IADD3 R10, P4, R6, R14, RZ ;  /* 0x0000000e060a7210 */ /* 0x000fc60007f9e0ff */
[----:B------:R-:W-:Y:S01]  /*4cb0*/  IMAD.X R5, R81, 0x1, R11, P5 ;  /* 0x0000000151057824 */ /* 0x000fe200028e060b */
[----:B------:R-:W-:Y:S02]  /*4cc0*/  F2FP.BF16.F32.PACK_AB R13, RZ, R4 ;  /* 0x00000004ff0d723e */ /* 0x000fe400000010ff */
[C---:B------:R-:W-:Y:S02]  /*4cd0*/  LEA R4, P5, R12.reuse, R8, 0x1 ;  /* 0x000000080c047211 */ /* 0x040fe400078a08ff */
[----:B------:R-:W-:Y:S01]  /*4ce0*/  PRMT R14, R13, 0x7610, R14 ;  /* 0x000076100d0e7816 */ /* 0x000fe2000000000e */
[----:B------:R-:W-:Y:S01]  /*4cf0*/  @P2 IMAD.MOV.U32 R13, RZ, RZ, R77 ;  /* 0x000000ffff0d2224 */ /* 0x000fe200078e004d */
[----:B------:R-:W-:Y:S01]  /*4d00*/  LEA.HI.X R5, R12, R9, R5, 0x1, P5 ;  /* 0x000000090c057211 */ /* 0x000fe200028f0c05 */
[----:B------:R-:W-:-:S05]  /*4d10*/  @P2 IMAD.MOV.U32 R12, RZ, RZ, R76 ;  /* 0x000000ffff0c2224 */ /* 0x000fca00078e004c */
[----:B------:R0:W-:Y:S01]  /*4d20*/  @P2 STG.E.U16 desc[UR36][R12.64+0x2], R14 ;  /* 0x0000020e0c002986 */ /* 0x0001e2000c101524 */
[----:B------:R-:W-:Y:S05]  /*4d30*/  @!P3 BRA `(.L_x_134) ;  /* 0x000000000004b947 */ /* 0x000fea0003800000 */
[----:B------:R0:W5:Y:S02]  /*4d40*/  LDG.E.LTC128B.U16 R72, desc[UR36][R4.64] ;  /* 0x0000002404487981 */ /* 0x000164000c1e1520 */
.L_x_134:
[----:B------:R-:W-:Y:S05]  /*4d50*/  BSYNC B1 ;  /* 0x0000000000017941 */ /* 0x000fea0003800000 */
.L_x_133:
[----:B0----5:R-:W-:Y:S01]  /*4d60*/  IMAD.U32 R5, R72, 0x10000, RZ ;  /* 0x0001000048057824 */ /* 0x021fe200078e00ff */
[----:B------:R-:W-:Y:S01]  /*4d70*/  ISETP.GT.AND P2, PT, R0, 0x1, P1 ;  /* 0x000000010000780c */ /* 0x000fe20000f44270 */
[----:B------:R-:W-:Y:S01]  /*4d80*/  IMAD.X R11, R7, 0x1, R81, P4 ;  /* 0x00000001070b7824 */ /* 0x000fe200020e0651 */
[----:B------:R-:W-:Y:S01]  /*4d90*/  IADD3 R4, P4, R76, R135, RZ ;  /* 0x000000874c047210 */ /* 0x000fe20007f9e0ff */
[----:B------:R-:W-:Y:S01]  /*4da0*/  FMUL R5, R5, R122 ;  /* 0x0000007a05057220 */ /* 0x000fe20000400000 */
[----:B------:R-:W-:Y:S01]  /*4db0*/  BSSY B1, `(.L_x_135) ;  /* 0x000000b000017945 */ /* 0x000fe20003800000 */
[----:B------:R-:W-:-:S04]  /*4dc0*/  IMAD.WIDE.U32 R6, R121, R20, R10 ;  /* 0x0000001479067225 */ /* 0x000fc800078e000a */
[----:B------:R-:W-:Y:S01]  /*4dd0*/  FFMA R5, R26, R120, R5 ;  /* 0x000000781a057223 */ /* 0x000fe20000000005 */
[----:B------:R-:W-:Y:S01]  /*4de0*/  IMAD.IADD R21, R21, 0x1, R7 ;  /* 0x0000000115157824 */ /* 0x000fe200078e0207 */
[----:B------:R-:W-:-:S03]  /*4df0*/  LEA R8, P5, R6, R8, 0x1 ;  /* 0x0000000806087211 */ /* 0x000fc600078a08ff */
[----:B------:R-:W-:Y:S01]  /*4e00*/  F2FP.BF16.F32.PACK_AB R7, RZ, R5 ;  /* 0x00000005ff07723e */ /* 0x000fe200000010ff */
[----:B------:R-:W-:Y:S01]  /*4e10*/  IMAD.X R5, R77, 0x1, R73, P4 ;  /* 0x000000014d057824 */ /* 0x000fe200020e0649 */
[----:B------:R-:W-:-:S04]  /*4e20*/  LEA.HI.X R9, R6, R9, R21, 0x1, P5 ;  /* 0x0000000906097211 */ /* 0x000fc800028f0c15 */
[----:B------:R0:W-:Y:S01]  /*4e30*/  @P3 STG.E.U16 desc[UR36][R4.64], R7 ;  /* 0x0000000704003986 */ /* 0x0001e2000c101524 */
[----:B------:R-:W-:Y:S05]  /*4e40*/  @!P2 BRA `(.L_x_136) ;  /* 0x000000000004a947 */ /* 0x000fea0003800000 */
[----:B------:R0:W5:Y:S02]  /*4e50*/  LDG.E.LTC128B.U16 R72, desc[UR36][R8.64+0x2] ;  /* 0x0000022408487981 */ /* 0x000164000c1e1520 */
.L_x_136:
[----:B------:R-:W-:Y:S05]  /*4e60*/  BSYNC B1 ;  /* 0x0000000000017941 */ /* 0x000fea0003800000 */
.L_x_135:
[----:B0----5:R-:W-:Y:S01]  /*4e70*/  IMAD.U32 R7, R72, 0x10000, RZ ;  /* 0x0001000048077824 */ /* 0x021fe200078e00ff */
[----:B------:R-:W-:Y:S01]  /*4e80*/  ISETP.GT.AND P3, PT, R0, 0x8, P0 ;  /* 0x000000080000780c */ /* 0x000fe20000764270 */
[----:B------:R-:W-:Y:S02]  /*4e90*/  BSSY B1, `(.L_x_137) ;  /* 0x0000007000017945 */ /* 0x000fe40003800000 */
[----:B------:R-:W-:-:S04]  /*4ea0*/  FMUL R6, R7, R122 ;  /* 0x0000007a07067220 */ /* 0x000fc80000400000 */
[----:B------:R-:W-:-:S05]  /*4eb0*/  FFMA R6, R27, R120, R6 ;  /* 0x000000781b067223 */ /* 0x000fca0000000006 */
[----:B------:R-:W-:-:S05]  /*4ec0*/  F2FP.BF16.F32.PACK_AB R6, RZ, R6 ;  /* 0x00000006ff06723e */ /* 0x000fca00000010ff */
[----:B------:R0:W-:Y:S01]  /*4ed0*/  @P2 STG.E.U16 desc[UR36][R4.64+0x2], R6 ;  /* 0x0000020604002986 */ /* 0x0001e2000c101524 */
[----:B------:R-:W-:Y:S05]  /*4ee0*/  @!P3 BRA `(.L_x_138) ;  /* 0x000000000004b947 */ /* 0x000fea0003800000 */
[----:B------:R0:W5:Y:S02]  /*4ef0*/  LDG.E.LTC128B.U16 R72, desc[UR36][R74.64+0x10] ;  /* 0x000010244a487981 */ /* 0x000164000c1e1520 */
.L_x_138:
[----:B------:R-:W-:Y:S05]  /*4f00*/  BSYNC B1 ;  /* 0x0000000000017941 */ /* 0x000fea0003800000 */
.L_x_137:
[----:B-----5:R-:W-:Y:S01]  /*4f10*/  IMAD.U32 R7, R72, 0x10000, RZ ;  /* 0x0001000048077824 */ /* 0x020fe200078e00ff */
[----:B0-----:R-:W-:Y:S01]  /*4f20*/  @P3 MOV R6, R76 ;  /* 0x0000004c00063202 */ /* 0x001fe20000000f00 */
        /* <DEDUP_REMOVED lines=10> */
.L_x_140:
[----:B------:R-:W-:Y:S05]  /*4fd0*/  BSYNC B1 ;  /* 0x0000000000017941 */ /* 0x000fea0003800000 */
.L_x_139:
[----:B0----5:R-:W-:Y:S01]  /*4fe0*/  IMAD.U32 R7, R72, 0x10000, RZ ;  /* 0x0001000048077824 */ /* 0x021fe200078e00ff */
        /* <DEDUP_REMOVED lines=11> */
.L_x_142:
[----:B------:R-:W-:Y:S05]  /*50a0*/  BSYNC B1 ;  /* 0x0000000000017941 */ /* 0x000fea0003800000 */
.L_x_141:
        /* <DEDUP_REMOVED lines=9> */
.L_x_144:
[----:B------:R-:W-:Y:S05]  /*5140*/  BSYNC B1 ;  /* 0x0000000000017941 */ /* 0x000fea0003800000 */
.L_x_143:
        /* <DEDUP_REMOVED lines=9> */
.L_x_146:
[----:B------:R-:W-:Y:S05]  /*51e0*/  BSYNC B1 ;  /* 0x0000000000017941 */ /* 0x000fea0003800000 */
.L_x_145:
[----:B-----5:R-:W-:Y:S01]  /*51f0*/  IMAD.U32 R7, R72, 0x10000, RZ ;  /* 0x0001000048077824 */ /* 0x020fe200078e00ff */
[----:B------:R-:W-:Y:S01]  /*5200*/  ISETP.GT.AND P2, PT, R0, 0x11, P0 ;  /* 0x000000110000780c */ /* 0x000fe20000744270 */
[----:B0-----:R-:W-:Y:S01]  /*5210*/  @P3 IMAD.MOV.U32 R6, RZ, RZ, R76 ;  /* 0x000000ffff063224 */ /* 0x001fe200078e004c */
        /* <DEDUP_REMOVED lines=9> */
.L_x_148:
[----:B------:R-:W-:Y:S05]  /*52b0*/  BSYNC B1 ;  /* 0x0000000000017941 */ /* 0x000fea0003800000 */
.L_x_147:
        /* <DEDUP_REMOVED lines=12> */
.L_x_150:
[----:B------:R-:W-:Y:S05]  /*5380*/  BSYNC B1 ;  /* 0x0000000000017941 */ /* 0x000fea0003800000 */
.L_x_149:
        /* <DEDUP_REMOVED lines=9> */
.L_x_152:
[----:B------:R-:W-:Y:S05]  /*5420*/  BSYNC B1 ;  /* 0x0000000000017941 */ /* 0x000fea0003800000 */
.L_x_151:
[----:B0----5:R-:W-:Y:S01]  /*5430*/  SHF.L.U32 R7, R72, 0x10, RZ ;  /* 0x0000001048077819 */ /* 0x021fe200000006ff */
[----:B------:R-:W-:Y:S01]  /*5440*/  BSSY B1, `(.L_x_153) ;  /* 0x0000008000017945 */ /* 0x000fe20003800000 */
[----:B------:R-:W-:-:S03]  /*5450*/  ISETP.GT.AND P3, PT, R0, 0x18, P0 ;  /* 0x000000180000780c */ /* 0x000fc60000764270 */
[----:B------:R-:W-:-:S04]  /*5460*/  FMUL R6, R7, R122 ;  /* 0x0000007a07067220 */ /* 0x000fc80000400000 */
[----:B------:R-:W-:-:S05]  /*5470*/  FFMA R6, R35, R120, R6 ;  /* 0x0000007823067223 */ /* 0x000fca0000000006 */
[----:B------:R-:W-:-:S05]  /*5480*/  F2FP.BF16.F32.PACK_AB R6, RZ, R6 ;  /* 0x00000006ff06723e */ /* 0x000fca00000010ff */
[----:B------:R0:W-:Y:S01]  /*5490*/  @P2 STG.E.U16 desc[UR36][R4.64+0x22], R6 ;  /* 0x0000220604002986 */ /* 0x0001e2000c101524 */
[----:B------:R-:W-:Y:S05]  /*54a0*/  @!P3 BRA `(.L_x_154) ;  /* 0x000000000004b947 */ /* 0x000fea0003800000 */
[----:B------:R0:W5:Y:S02]  /*54b0*/  LDG.E.LTC128B.U16 R72, desc[UR36][R74.64+0x30] ;  /* 0x000030244a487981 */ /* 0x000164000c1e1520 */
.L_x_154:
[----:B------:R-:W-:Y:S05]  /*54c0*/  BSYNC B1 ;  /* 0x0000000000017941 */ /* 0x000fea0003800000 */
.L_x_153:
        /* <DEDUP_REMOVED lines=12> */
.L_x_156:
[----:B------:R-:W-:Y:S05]  /*5590*/  BSYNC B1 ;  /* 0x0000000000017941 */ /* 0x000fea0003800000 */
.L_x_155:
        /* <DEDUP_REMOVED lines=12> */
.L_x_158:
[----:B------:R-:W-:Y:S05]  /*5660*/  BSYNC B1 ;  /* 0x0000000000017941 */ /* 0x000fea0003800000 */
.L_x_157:
        /* <DEDUP_REMOVED lines=9> */
.L_x_160:
[----:B------:R-:W-:Y:S05]  /*5700*/  BSYNC B1 ;  /* 0x0000000000017941 */ /* 0x000fea0003800000 */
.L_x_159:
        /* <DEDUP_REMOVED lines=9> */
.L_x_162:
[----:B------:R-:W-:Y:S05]  /*57a0*/  BSYNC B1 ;  /* 0x0000000000017941 */ /* 0x000fea0003800000 */
.L_x_161:
        /* <DEDUP_REMOVED lines=12> */
.L_x_164:
[----:B------:R-:W-:Y:S05]  /*5870*/  BSYNC B1 ;  /* 0x0000000000017941 */ /* 0x000fea0003800000 */
.L_x_163:
[----:B0----5:R-:W-:Y:S01]  /*5880*/  IMAD.U32 R7, R72, 0x10000, RZ ;  /* 0x0001000048077824 */ /* 0x021fe200078e00ff */
[----:B------:R-:W-:Y:S01]  /*5890*/  ISETP.GT.AND P3, PT, R0, 0x20, P1 ;  /* 0x000000200000780c */ /* 0x000fe20000f64270 */
[----:B------:R-:W-:Y:S02]  /*58a0*/  BSSY B1, `(.L_x_165) ;  /* 0x000000a000017945 */ /* 0x000fe40003800000 */
[----:B------:R-:W-:Y:S01]  /*58b0*/  FMUL R6, R7, R122 ;  /* 0x0000007a07067220 */ /* 0x000fe20000400000 */
[----:B------:R-:W-:-:S03]  /*58c0*/  @P2 MOV R7, R77 ;  /* 0x0000004d00072202 */ /* 0x000fc60000000f00 */
[----:B------:R-:W-:-:S05]  /*58d0*/  FFMA R6, R41, R120, R6 ;  /* 0x0000007829067223 */ /* 0x000fca0000000006 */
[----:B------:R-:W-:-:S04]  /*58e0*/  F2FP.BF16.F32.PACK_AB R6, RZ, R6 ;  /* 0x00000006ff06723e */ /* 0x000fc800000010ff */
[----:B------:R-:W-:Y:S01]  /*58f0*/  PRMT R10, R6, 0x7610, R10 ;  /* 0x00007610060a7816 */ /* 0x000fe2000000000a */
[----:B------:R-:W-:-:S05]  /*5900*/  @P2 IMAD.MOV.U32 R6, RZ, RZ, R76 ;  /* 0x000000ffff062224 */ /* 0x000fca00078e004c */
[----:B------:R0:W-:Y:S01]  /*5910*/  @P2 STG.E.U16 desc[UR36][R6.64+0x42], R10 ;  /* 0x0000420a06002986 */ /* 0x0001e2000c101524 */
[----:B------:R-:W-:Y:S05]  /*5920*/  @!P3 BRA `(.L_x_166) ;  /* 0x000000000004b947 */ /* 0x000fea0003800000 */
[----:B------:R0:W5:Y:S02]  /*5930*/  LDG.E.LTC128B.U16 R72, desc[UR36][R8.64+0x40] ;  /* 0x0000402408487981 */ /* 0x000164000c1e1520 */
.L_x_166:
[----:B------:R-:W-:Y:S05]  /*5940*/  BSYNC B1 ;  /* 0x0000000000017941 */ /* 0x000fea0003800000 */
.L_x_165:
        /* <DEDUP_REMOVED lines=9> */
.L_x_168:
[----:B------:R-:W-:Y:S05]  /*59e0*/  BSYNC B1 ;  /* 0x0000000000017941 */ /* 0x000fea0003800000 */
.L_x_167:
        /* <DEDUP_REMOVED lines=9> */
.L_x_170:
[----:B------:R-:W-:Y:S05]  /*5a80*/  BSYNC B1 ;  /* 0x0000000000017941 */ /* 0x000fea0003800000 */
.L_x_169:
        /* <DEDUP_REMOVED lines=12> */
.L_x_172:
[----:B------:R-:W-:Y:S05]  /*5b50*/  BSYNC B1 ;  /* 0x0000000000017941 */ /* 0x000fea0003800000 */
.L_x_171:
        /* <DEDUP_REMOVED lines=12> */
.L_x_174:
[----:B------:R-:W-:Y:S05]  /*5c20*/  BSYNC B1 ;  /* 0x0000000000017941 */ /* 0x000fea0003800000 */
.L_x_173:
        /* <DEDUP_REMOVED lines=9> */
.L_x_176:
[----:B------:R-:W-:Y:S05]  /*5cc0*/  BSYNC B1 ;  /* 0x0000000000017941 */ /* 0x000fea0003800000 */
.L_x_175:
        /* <DEDUP_REMOVED lines=9> */
.L_x_178:
[----:B------:R-:W-:Y:S05]  /*5d60*/  BSYNC B1 ;  /* 0x0000000000017941 */ /* 0x000fea0003800000 */
.L_x_177:
        /* <DEDUP_REMOVED lines=12> */
.L_x_180:
[----:B------:R-:W-:Y:S05]  /*5e30*/  BSYNC B1 ;  /* 0x0000000000017941 */ /* 0x000fea0003800000 */
.L_x_179:
[----:B0----5:R-:W-:Y:S01]  /*5e40*/  SHF.L.U32 R7, R72, 0x10, RZ ;  /* 0x0000001048077819 */ /* 0x021fe200000006ff */
[----:B------:R-:W-:Y:S01]  /*5e50*/  BSSY B1, `(.L_x_181) ;  /* 0x000000b000017945 */ /* 0x000fe20003800000 */
[----:B------:R-:W-:-:S03]  /*5e60*/  ISETP.GT.AND P3, PT, R0, 0x30, P1 ;  /* 0x000000300000780c */ /* 0x000fc60000f64270 */
        /* <DEDUP_REMOVED lines=9> */
.L_x_182:
[----:B------:R-:W-:Y:S05]  /*5f00*/  BSYNC B1 ;  /* 0x0000000000017941 */ /* 0x000fea0003800000 */
.L_x_181:
        /* <DEDUP_REMOVED lines=9> */
.L_x_184:
[----:B------:R-:W-:Y:S05]  /*5fa0*/  BSYNC B1 ;  /* 0x0000000000017941 */ /* 0x000fea0003800000 */
.L_x_183:
        /* <DEDUP_REMOVED lines=9> */
.L_x_186:
[----:B------:R-:W-:Y:S05]  /*6040*/  BSYNC B1 ;  /* 0x0000000000017941 */ /* 0x000fea0003800000 */
.L_x_185:
        /* <DEDUP_REMOVED lines=12> */
.L_x_188:
[----:B------:R-:W-:Y:S05]  /*6110*/  BSYNC B1 ;  /* 0x0000000000017941 */ /* 0x000fea0003800000 */
.L_x_187:
        /* <DEDUP_REMOVED lines=12> */
.L_x_190:
[----:B------:R-:W-:Y:S05]  /*61e0*/  BSYNC B1 ;  /* 0x0000000000017941 */ /* 0x000fea0003800000 */
.L_x_189:
        /* <DEDUP_REMOVED lines=9> */
.L_x_192:
[----:B------:R-:W-:Y:S05]  /*6280*/  BSYNC B1 ;  /* 0x0000000000017941 */ /* 0x000fea0003800000 */
.L_x_191:
        /* <DEDUP_REMOVED lines=9> */
.L_x_194:
[----:B------:R-:W-:Y:S05]  /*6320*/  BSYNC B1 ;  /* 0x0000000000017941 */ /* 0x000fea0003800000 */
.L_x_193:
        /* <DEDUP_REMOVED lines=12> */
.L_x_196:
[----:B------:R-:W-:Y:S05]  /*63f0*/  BSYNC B1 ;  /* 0x0000000000017941 */ /* 0x000fea0003800000 */
.L_x_195:
        /* <DEDUP_REMOVED lines=12> */
.L_x_198:
[----:B------:R-:W-:Y:S05]  /*64c0*/  BSYNC B1 ;  /* 0x0000000000017941 */ /* 0x000fea0003800000 */
.L_x_197:
        /* <DEDUP_REMOVED lines=9> */
.L_x_200:
[----:B------:R-:W-:Y:S05]  /*6560*/  BSYNC B1 ;  /* 0x0000000000017941 */ /* 0x000fea0003800000 */
.L_x_199:
        /* <DEDUP_REMOVED lines=9> */
.L_x_202:
[----:B------:R-:W-:Y:S05]  /*6600*/  BSYNC B1 ;  /* 0x0000000000017941 */ /* 0x000fea0003800000 */
.L_x_201:
        /* <DEDUP_REMOVED lines=12> */
.L_x_204:
[----:B------:R-:W-:Y:S05]  /*66d0*/  BSYNC B1 ;  /* 0x0000000000017941 */ /* 0x000fea0003800000 */
.L_x_203:
        /* <DEDUP_REMOVED lines=12> */
.L_x_206:
[----:B------:R-:W-:Y:S05]  /*67a0*/  BSYNC B1 ;  /* 0x0000000000017941 */ /* 0x000fea0003800000 */
.L_x_205:
        /* <DEDUP_REMOVED lines=9> */
.L_x_208:
[----:B------:R-:W-:Y:S05]  /*6840*/  BSYNC B1 ;  /* 0x0000000000017941 */ /* 0x000fea0003800000 */
.L_x_207:
        /* <DEDUP_REMOVED lines=9> */
.L_x_210:
[----:B------:R-:W-:Y:S05]  /*68e0*/  BSYNC B1 ;  /* 0x0000000000017941 */ /* 0x000fea0003800000 */
.L_x_209:
        /* <DEDUP_REMOVED lines=12> */
.L_x_212:
[----:B------:R-:W-:Y:S05]  /*69b0*/  BSYNC B1 ;  /* 0x0000000000017941 */ /* 0x000fea0003800000 */
.L_x_211:
        /* <DEDUP_REMOVED lines=12> */
.L_x_214:
[----:B------:R-:W-:Y:S05]  /*6a80*/  BSYNC B1 ;  /* 0x0000000000017941 */ /* 0x000fea0003800000 */
.L_x_213:
        /* <DEDUP_REMOVED lines=9> */
.L_x_216:
[----:B------:R-:W-:Y:S05]  /*6b20*/  BSYNC B1 ;  /* 0x0000000000017941 */ /* 0x000fea0003800000 */
.L_x_215:
        /* <DEDUP_REMOVED lines=9> */
.L_x_218:
[----:B------:R-:W-:Y:S05]  /*6bc0*/  BSYNC B1 ;  /* 0x0000000000017941 */ /* 0x000fea0003800000 */
.L_x_217:
        /* <DEDUP_REMOVED lines=12> */
.L_x_220:
[----:B------:R-:W-:Y:S05]  /*6c90*/  BSYNC B1 ;  /* 0x0000000000017941 */ /* 0x000fea0003800000 */
.L_x_219:
        /* <DEDUP_REMOVED lines=9> */
.L_x_222:
[----:B------:R-:W-:Y:S05]  /*6d30*/  BSYNC B1 ;  /* 0x0000000000017941 */ /* 0x000fea0003800000 */
.L_x_221:
[----:B-----5:R-:W-:Y:S01]  /*6d40*/  IMAD.U32 R7, R72, 0x10000, RZ ;  /* 0x0001000048077824 */ /* 0x020fe200078e00ff */
        /* <DEDUP_REMOVED lines=8> */
.L_x_224:
[----:B------:R-:W-:Y:S05]  /*6dd0*/  BSYNC B1 ;  /* 0x0000000000017941 */ /* 0x000fea0003800000 */
.L_x_223:
[----:B------:R-:W-:Y:S05]  /*6de0*/  @!P1 BRA `(.L_x_225) ;  /* 0x0000001800fc9947 */ /* 0x000fea0003800000 */
[----:B0----5:R-:W-:-:S05]  /*6df0*/  SHF.L.U32 R7, R72, 0x10, RZ ;  /* 0x0000001048077819 */ /* 0x021fca00000006ff */
[----:B------:R-:W-:-:S04]  /*6e00*/  FMUL R0, R7, R122 ;  /* 0x0000007a07007220 */ /* 0x000fc80000400000 */
[----:B------:R-:W-:-:S05]  /*6e10*/  FFMA R0, R71, R120, R0 ;  /* 0x0000007847007223 */ /* 0x000fca0000000000 */
[----:B------:R-:W-:-:S05]  /*6e20*/  F2FP.BF16.F32.PACK_AB R0, RZ, R0 ;  /* 0x00000000ff00723e */ /* 0x000fca00000010ff */
[----:B------:R0:W-:Y:S01]  /*6e30*/  STG.E.U16 desc[UR36][R4.64+0xb2], R0 ;  /* 0x0000b20004007986 */ /* 0x0001e2000c101524 */
[----:B------:R-:W-:Y:S05]  /*6e40*/  BRA `(.L_x_225) ;  /* 0x0000001800e47947 */ /* 0x000fea0003800000 */
.L_x_36:
[----:B------:R-:W-:Y:S01]  /*6e50*/  ULDC.64 UR4, c[0x0][0x5c0] ;  /* 0x0001700000047ab9 */ /* 0x000fe20000000a00 */
[-C--:B------:R-:W-:Y:S01]  /*6e60*/  FMUL R72, R72, R120.reuse ;  /* 0x0000007848487220 */ /* 0x080fe20000400000 */
[----:B------:R-:W-:Y:S01]  /*6e70*/  LEA R8, P2, R136, UR4, 0x1 ;  /* 0x0000000488087c11 */ /* 0x000fe2000f8408ff */
[----:B------:R-:W-:Y:S01]  /*6e80*/  FMUL R73, R73, R120 ;  /* 0x0000007849497220 */ /* 0x000fe20000400000 */
[----:B------:R-:W-:Y:S01]  /*6e90*/  ISETP.GT.AND P3, PT, R0, 0x1, P0 ;  /* 0x000000010000780c */ /* 0x000fe20000764270 */
[----:B------:R-:W-:Y:S01]  /*6ea0*/  IMAD.SHL.U32 R7, R4, 0x10, RZ ;  /* 0x0000001004077824 */ /* 0x000fe200078e00ff */
[----:B------:R-:W-:Y:S01]  /*6eb0*/  F2FP.BF16.F32.PACK_AB R72, RZ, R72 ;  /* 0x00000048ff48723e */ /* 0x000fe200000010ff */
[-C--:B------:R-:W-:Y:S01]  /*6ec0*/  FMUL R74, R74, R120.reuse ;  /* 0x000000784a4a7220 */ /* 0x080fe20000400000 */
[----:B------:R-:W-:Y:S01]  /*6ed0*/  LEA.HI.X R9, R136, UR5, R141, 0x1, P2 ;  /* 0x0000000588097c11 */ /* 0x000fe200090f0c8d */
[-C--:B------:R-:W-:Y:S01]  /*6ee0*/  FMUL R75, R75, R120.reuse ;  /* 0x000000784b4b7220 */ /* 0x080fe20000400000 */
[----:B------:R-:W-:Y:S01]  /*6ef0*/  ISETP.GT.AND P2, PT, R123, 0x8, PT ;  /* 0x000000087b00780c */ /* 0x000fe20003f44270 */
[-C--:B------:R-:W-:Y:S01]  /*6f00*/  FMUL R76, R76, R120.reuse ;  /* 0x000000784c4c7220 */ /* 0x080fe20000400000 */
[----:B------:R-:W-:Y:S01]  /*6f10*/  F2FP.BF16.F32.PACK_AB R73, RZ, R73 ;  /* 0x00000049ff49723e */ /* 0x000fe200000010ff */
[----:B------:R-:W-:Y:S01]  /*6f20*/  @P1 STG.E.U16 desc[UR36][R8.64], R72 ;  /* 0x0000004808001986 */ /* 0x000fe2000c101524 */
[----:B------:R-:W-:Y:S01]  /*6f30*/  ISETP.GT.AND P1, PT, R0, RZ, P2 ;  /* 0x000000ff0000720c */ /* 0x000fe20001724270 */
[----:B------:R-:W-:Y:S01]  /*6f40*/  FMUL R77, R77, R120 ;  /* 0x000000784d4d7220 */ /* 0x000fe20000400000 */
[----:B------:R-:W-:Y:S01]  /*6f50*/  SHF.L.U64.HI R6, R4, 0x4, R5 ;  /* 0x0000000404067819 */ /* 0x000fe20000010205 */
[----:B------:R-:W-:Y:S01]  /*6f60*/  @P3 STG.E.U16 desc[UR36][R8.64+0x2], R73 ;  /* 0x0000024908003986 */ /* 0x000fe2000c101524 */
[----:B------:R-:W-:Y:S01]  /*6f70*/  IADD3 R10, P4, R7, R8, RZ ;  /* 0x00000008070a7210 */ /* 0x000fe20007f9e0ff */
[----:B------:R-:W-:Y:S01]  /*6f80*/  FMUL R78, R78, R120 ;  /* 0x000000784e4e7220 */ /* 0x000fe20000400000 */
[----:B------:R-:W-:Y:S01]  /*6f90*/  F2FP.BF16.F32.PACK_AB R74, RZ, R74 ;  /* 0x0000004aff4a723e */ /* 0x000fe200000010ff */
[-C--:B------:R-:W-:Y:S01]  /*6fa0*/  FMUL R79, R79, R120.reuse ;  /* 0x000000784f4f7220 */ /* 0x080fe20000400000 */
[----:B------:R-:W-:Y:S01]  /*6fb0*/  ISETP.GT.AND P3, PT, R0, 0x1, P2 ;  /* 0x000000010000780c */ /* 0x000fe20001764270 */
[----:B------:R-:W-:Y:S01]  /*6fc0*/  IMAD.X R11, R6, 0x1, R9, P4 ;  /* 0x00000001060b7824 */ /* 0x000fe200020e0609 */
[----:B------:R-:W-:Y:S01]  /*6fd0*/  ISETP.GT.AND P5, PT, R0, 0x8, P0 ;  /* 0x000000080000780c */ /* 0x000fe200007a4270 */
[-C--:B------:R-:W-:Y:S01]  /*6fe0*/  FMUL R80, R80, R120.reuse ;  /* 0x0000007850507220 */ /* 0x080fe20000400000 */
[C---:B------:R-:W-:Y:S01]  /*6ff0*/  ISETP.GT.AND P4, PT, R0.reuse, 0x9, P0 ;  /* 0x000000090000780c */ /* 0x040fe20000784270 */
[-C--:B------:R-:W-:Y:S01]  /*7000*/  FMUL R81, R81, R120.reuse ;  /* 0x0000007851517220 */ /* 0x080fe20000400000 */
[----:B------:R-:W-:Y:S01]  /*7010*/  @P1 STG.E.U16 desc[UR36][R10.64], R74 ;  /* 0x0000004a0a001986 */ /* 0x000fe2000c101524 */
[----:B------:R-:W-:Y:S01]  /*7020*/  ISETP.GT.AND P1, PT, R0, 0x8, P2 ;  /* 0x000000080000780c */ /* 0x000fe20001724270 */
[-C--:B------:R-:W-:Y:S01]  /*7030*/  FMUL R82, R82, R120.reuse ;  /* 0x0000007852527220 */ /* 0x080fe20000400000 */
[----:B------:R-:W-:Y:S01]  /*7040*/  F2FP.BF16.F32.PACK_AB R75, RZ, R75 ;  /* 0x0000004bff4b723e */ /* 0x000fe200000010ff */
[----:B------:R-:W-:Y:S01]  /*7050*/  FMUL R83, R83, R120 ;  /* 0x0000007853537220 */ /* 0x000fe20000400000 */
[----:B------:R-:W-:Y:S01]  /*7060*/  F2FP.BF16.F32.PACK_AB R76, RZ, R76 ;  /* 0x0000004cff4c723e */ /* 0x000fe200000010ff */
[----:B------:R-:W-:Y:S01]  /*7070*/  FMUL R84, R84, R120 ;  /* 0x0000007854547220 */ /* 0x000fe20000400000 */
[----:B------:R-:W-:Y:S01]  /*7080*/  F2FP.BF16.F32.PACK_AB R77, RZ, R77 ;  /* 0x0000004dff4d723e */ /* 0x000fe200000010ff */
[----:B------:R-:W-:Y:S01]  /*7090*/  @P3 STG.E.U16 desc[UR36][R10.64+0x2], R75 ;  /* 0x0000024b0a003986 */ /* 0x000fe2000c101524 */
[----:B------:R-:W-:Y:S01]  /*70a0*/  F2FP.BF16.F32.PACK_AB R78, RZ, R78 ;  /* 0x0000004eff4e723e */ /* 0x000fe200000010ff */
[-C--:B------:R-:W-:Y:S01]  /*70b0*/  FMUL R85, R85, R120.reuse ;  /* 0x0000007855557220 */ /* 0x080fe20000400000 */
[C---:B------:R-:W-:Y:S01]  /*70c0*/  ISETP.GT.AND P3, PT, R0.reuse, 0x9, P2 ;  /* 0x000000090000780c */ /* 0x040fe20001764270 */
[----:B------:R-:W-:Y:S01]  /*70d0*/  @P5 STG.E.U16 desc[UR36][R8.64+0x10], R76 ;  /* 0x0000104c08005986 */ /* 0x000fe2000c101524 */
[----:B------:R-:W-:Y:S01]  /*70e0*/  ISETP.GT.AND P5, PT, R0, 0x10, P0 ;  /* 0x000000100000780c */ /* 0x000fe200007a4270 */
[-C--:B------:R-:W-:Y:S01]  /*70f0*/  FMUL R86, R86, R120.reuse ;  /* 0x0000007856567220 */ /* 0x080fe20000400000 */
[----:B------:R-:W-:Y:S01]  /*7100*/  F2FP.BF16.F32.PACK_AB R79, RZ, R79 ;  /* 0x0000004fff4f723e */ /* 0x000fe200000010ff */
[----:B------:R-:W-:Y:S01]  /*7110*/  @P4 STG.E.U16 desc[UR36][R8.64+0x12], R77 ;  /* 0x0000124d08004986 */ /* 0x000fe2000c101524 */
[C---:B------:R-:W-:Y:S01]  /*7120*/  ISETP.GT.AND P4, PT, R0.reuse, 0x11, P0 ;  /* 0x000000110000780c */ /* 0x040fe20000784270 */
[----:B------:R-:W-:Y:S01]  /*7130*/  FMUL R87, R87, R120 ;  /* 0x0000007857577220 */ /* 0x000fe20000400000 */
[----:B------:R-:W-:Y:S01]  /*7140*/  F2FP.BF16.F32.PACK_AB R80, RZ, R80 ;  /* 0x00000050ff50723e */ /* 0x000fe200000010ff */
[----:B------:R-:W-:Y:S01]  /*7150*/  @P1 STG.E.U16 desc[UR36][R10.64+0x10], R78 ;  /* 0x0000104e0a001986 */ /* 0x000fe2000c101524 */
[----:B------:R-:W-:Y:S01]  /*7160*/  ISETP.GT.AND P1, PT, R0, 0x10, P2 ;  /* 0x000000100000780c */ /* 0x000fe20001724270 */
        /* <DEDUP_REMOVED lines=30> */
[-C--:B------:R-:W-:Y:S01]  /*7350*/  FMUL R96, R96, R120.reuse ;  /* 0x0000007860607220 */ /* 0x080fe20000400000 */
[----:B------:R-:W-:Y:S01]  /*7360*/  F2FP.BF16.F32.PACK_AB R89, RZ, R89 ;  /* 0x00000059ff59723e */ /* 0x000fe200000010ff */
[----:B------:R-:W-:Y:S01]  /*7370*/  @P1 STG.E.U16 desc[UR36][R10.64+0x30], R86 ;  /* 0x000030560a001986 */ /* 0x000fe2000c101524 */
[----:B------:R-:W-:Y:S01]  /*7380*/  ISETP.GT.AND P1, PT, R0, 0x20, P2 ;  /* 0x000000200000780c */ /* 0x000fe20001724270 */
[----:B------:R-:W-:Y:S01]  /*7390*/  FMUL R97, R97, R120 ;  /* 0x0000007861617220 */ /* 0x000fe20000400000 */
[----:B------:R-:W-:Y:S01]  /*73a0*/  F2FP.BF16.F32.PACK_AB R90, RZ, R90 ;  /* 0x0000005aff5a723e */ /* 0x000fe200000010ff */
        /* <DEDUP_REMOVED lines=82> */
[----:B------:R-:W-:Y:S01]  /*78d0*/  FMUL R25, R25, R120 ;  /* 0x0000007819197220 */ /* 0x000fe20000400000 */
[----:B------:R-:W-:Y:S01]  /*78e0*/  F2FP.BF16.F32.PACK_AB R114, RZ, R114 ;  /* 0x00000072ff72723e */ /* 0x000fe200000010ff */
[-C--:B------:R-:W-:Y:S01]  /*78f0*/  FMUL R26, R26, R120.reuse ;  /* 0x000000781a1a7220 */ /* 0x080fe20000400000 */
[----:B------:R-:W-:Y:S01]  /*7900*/  F2FP.BF16.F32.PACK_AB R115, RZ, R115 ;  /* 0x00000073ff73723e */ /* 0x000fe200000010ff */
        /* <DEDUP_REMOVED lines=35> */
[----:B------:R-:W-:Y:S01]  /*7b40*/  ISETP.GT.AND P2, PT, R0, 0x59, P2 ;  /* 0x000000590000780c */ /* 0x000fe20001744270 */
[-C--:B------:R-:W-:Y:S01]  /*7b50*/  FMUL R37, R37, R120.reuse ;  /* 0x0000007825257220 */ /* 0x080fe20000400000 */
[----:B------:R-:W-:Y:S01]  /*7b60*/  F2FP.BF16.F32.PACK_AB R29, RZ, R29 ;  /* 0x0000001dff1d723e */ /* 0x000fe200000010ff */
[----:B------:R-:W-:Y:S01]  /*7b70*/  FMUL R38, R38, R120 ;  /* 0x0000007826267220 */ /* 0x000fe20000400000 */
[----:B------:R-:W-:Y:S01]  /*7b80*/  F2FP.BF16.F32.PACK_AB R30, RZ, R30 ;  /* 0x0000001eff1e723e */ /* 0x000fe200000010ff */
[-C--:B------:R-:W-:Y:S01]  /*7b90*/  FMUL R39, R39, R120.reuse ;  /* 0x0000007827277220 */ /* 0x080fe20000400000 */
[----:B------:R-:W-:Y:S01]  /*7ba0*/  F2FP.BF16.F32.PACK_AB R31, RZ, R31 ;  /* 0x0000001fff1f723e */ /* 0x000fe200000010ff */
[----:B------:R-:W-:Y:S01]  /*7bb0*/  @P4 STG.E.U16 desc[UR36][R8.64+0xa2], R113 ;  /* 0x0000a27108004986 */ /* 0x000fe2000c101524 */
[----:B------:R-:W-:Y:S01]  /*7bc0*/  ISETP.GT.AND P4, PT, R0, 0x58, P0 ;  /* 0x000000580000780c */ /* 0x000fe20000784270 */
[----:B------:R-:W-:Y:S01]  /*7bd0*/  FMUL R40, R40, R120 ;  /* 0x0000007828287220 */ /* 0x000fe20000400000 */
[----:B------:R-:W-:Y:S01]  /*7be0*/  F2FP.BF16.F32.PACK_AB R32, RZ, R32 ;  /* 0x00000020ff20723e */ /* 0x000fe200000010ff */
[----:B------:R-:W-:Y:S01]  /*7bf0*/  @P3 STG.E.U16 desc[UR36][R10.64+0xa0], R114 ;  /* 0x0000a0720a003986 */ /* 0x000fe2000c101524 */
[----:B------:R-:W-:Y:S01]  /*7c00*/  ISETP.GT.AND P3, PT, R0, 0x59, P0 ;  /* 0x000000590000780c */ /* 0x000fe20000764270 */
[-C--:B------:R-:W-:Y:S01]  /*7c10*/  FMUL R41, R41, R120.reuse ;  /* 0x0000007829297220 */ /* 0x080fe20000400000 */
[C---:B------:R-:W-:Y:S01]  /*7c20*/  ISETP.GT.AND P0, PT, R123.reuse, 0x88, PT ;  /* 0x000000887b00780c */ /* 0x040fe20003f04270 */
[----:B------:R-:W-:Y:S01]  /*7c30*/  @P1 STG.E.U16 desc[UR36][R10.64+0xa2], R115 ;  /* 0x0000a2730a001986 */ /* 0x000fe2000c101524 */
[----:B------:R-:W-:Y:S01]  /*7c40*/  ISETP.GT.AND P1, PT, R123, 0x80, PT ;  /* 0x000000807b00780c */ /* 0x000fe20003f24270 */
[-C--:B------:R-:W-:Y:S01]  /*7c50*/  FMUL R42, R42, R120.reuse ;  /* 0x000000782a2a7220 */ /* 0x080fe20000400000 */
[----:B------:R-:W-:Y:S01]  /*7c60*/  F2FP.BF16.F32.PACK_AB R33, RZ, R33 ;  /* 0x00000021ff21723e */ /* 0x000fe200000010ff */
[----:B------:R-:W-:Y:S01]  /*7c70*/  FMUL R43, R43, R120 ;  /* 0x000000782b2b7220 */ /* 0x000fe20000400000 */
[----:B------:R-:W-:Y:S01]  /*7c80*/  F2FP.BF16.F32.PACK_AB R34, RZ, R34 ;  /* 0x00000022ff22723e */ /* 0x000fe200000010ff */
[----:B------:R-:W-:Y:S01]  /*7c90*/  @P4 STG.E.U16 desc[UR36][R8.64+0xb0], R116 ;  /* 0x0000b07408004986 */ /* 0x000fe2000c101524 */
[----:B------:R-:W-:Y:S01]  /*7ca0*/  ISETP.GT.AND P4, PT, R0, RZ, P1 ;  /* 0x000000ff0000720c */ /* 0x000fe20000f84270 */
[-C--:B------:R-:W-:Y:S01]  /*7cb0*/  FMUL R44, R44, R120.reuse ;  /* 0x000000782c2c7220 */ /* 0x080fe20000400000 */
[----:B------:R-:W-:Y:S01]  /*7cc0*/  F2FP.BF16.F32.PACK_AB R35, RZ, R35 ;  /* 0x00000023ff23723e */ /* 0x000fe200000010ff */
[----:B------:R0:W-:Y:S01]  /*7cd0*/  @P3 STG.E.U16 desc[UR36][R8.64+0xb2], R117 ;  /* 0x0000b27508003986 */ /* 0x0001e2000c101524 */
[----:B------:R-:W-:Y:S01]  /*7ce0*/  ISETP.GT.AND P3, PT, R0, 0x1, P1 ;  /* 0x000000010000780c */ /* 0x000fe20000f64270 */
[----:B------:R-:W-:Y:S01]  /*7cf0*/  FMUL R45, R45, R120 ;  /* 0x000000782d2d7220 */ /* 0x000fe20000400000 */
[----:B------:R-:W-:Y:S01]  /*7d00*/  F2FP.BF16.F32.PACK_AB R36, RZ, R36 ;  /* 0x00000024ff24723e */ /* 0x000fe200000010ff */
[----:B------:R-:W-:Y:S01]  /*7d10*/  @P5 STG.E.U16 desc[UR36][R10.64+0xb0], R118 ;  /* 0x0000b0760a005986 */ /* 0x000fe2000c101524 */
[----:B------:R-:W-:Y:S01]  /*7d20*/  F2FP.BF16.F32.PACK_AB R37, RZ, R37 ;  /* 0x00000025ff25723e */ /* 0x000fe200000010ff */
[----:B------:R-:W-:Y:S01]  /*7d30*/  FMUL R46, R46, R120 ;  /* 0x000000782e2e7220 */ /* 0x000fe20000400000 */
[----:B------:R-:W-:Y:S01]  /*7d40*/  F2FP.BF16.F32.PACK_AB R38, RZ, R38 ;  /* 0x00000026ff26723e */ /* 0x000fe200000010ff */
[----:B------:R-:W-:Y:S01]  /*7d50*/  @P2 STG.E.U16 desc[UR36][R10.64+0xb2], R119 ;  /* 0x0000b2770a002986 */ /* 0x000fe2000c101524 */
[----:B------:R-:W-:Y:S01]  /*7d60*/  ISETP.GT.AND P2, PT, R0, RZ, P0 ;  /* 0x000000ff0000720c */ /* 0x000fe20000744270 */
[-C--:B------:R-:W-:Y:S01]  /*7d70*/  FMUL R47, R47, R120.reuse ;  /* 0x000000782f2f7220 */ /* 0x080fe20000400000 */
[----:B------:R-:W-:Y:S01]  /*7d80*/  F2FP.BF16.F32.PACK_AB R39, RZ, R39 ;  /* 0x00000027ff27723e */ /* 0x000fe200000010ff */
[----:B------:R-:W-:Y:S01]  /*7d90*/  FMUL R48, R48, R120 ;  /* 0x0000007830307220 */ /* 0x000fe20000400000 */
[----:B0-----:R-:W-:Y:S01]  /*7da0*/  LEA R8, P5, R4, R8, 0x8 ;  /* 0x0000000804087211 */ /* 0x001fe200078a40ff */
[----:B------:R-:W-:Y:S01]  /*7db0*/  FMUL R49, R49, R120 ;  /* 0x0000007831317220 */ /* 0x000fe20000400000 */
[----:B------:R-:W-:Y:S01]  /*7dc0*/  F2FP.BF16.F32.PACK_AB R40, RZ, R40 ;  /* 0x00000028ff28723e */ /* 0x000fe200000010ff */
[-C--:B------:R-:W-:Y:S01]  /*7dd0*/  FMUL R50, R50, R120.reuse ;  /* 0x0000007832327220 */ /* 0x080fe20000400000 */
[----:B------:R-:W-:Y:S01]  /*7de0*/  LEA.HI.X R9, R4, R9, R5, 0x8, P5 ;  /* 0x0000000904097211 */ /* 0x000fe200028f4405 */
[-C--:B------:R-:W-:Y:S01]  /*7df0*/  FMUL R51, R51, R120.reuse ;  /* 0x0000007833337220 */ /* 0x080fe20000400000 */
[----:B------:R-:W-:Y:S01]  /*7e00*/  ISETP.GT.AND P5, PT, R0, 0x1, P0 ;  /* 0x000000010000780c */ /* 0x000fe200007a4270 */
[-C--:B------:R-:W-:Y:S01]  /*7e10*/  FMUL R52, R52, R120.reuse ;  /* 0x0000007834347220 */ /* 0x080fe20000400000 */
[----:B------:R-:W-:Y:S01]  /*7e20*/  F2FP.BF16.F32.PACK_AB R41, RZ, R41 ;  /* 0x00000029ff29723e */ /* 0x000fe200000010ff */
[----:B------:R-:W-:Y:S01]  /*7e30*/  @P4 STG.E.U16 desc[UR36][R8.64], R24 ;  /* 0x0000001808004986 */ /* 0x000fe2000c101524 */
[----:B------:R-:W-:Y:S01]  /*7e40*/  ISETP.GT.AND P4, PT, R0, 0x8, P1 ;  /* 0x000000080000780c */ /* 0x000fe20000f84270 */
[----:B------:R-:W-:Y:S01]  /*7e50*/  FMUL R53, R53, R120 ;  /* 0x0000007835357220 */ /* 0x000fe20000400000 */
[----:B------:R-:W-:Y:S01]  /*7e60*/  F2FP.BF16.F32.PACK_AB R42, RZ, R42 ;  /* 0x0000002aff2a723e */ /* 0x000fe200000010ff */
[----:B------:R-:W-:Y:S01]  /*7e70*/  @P3 STG.E.U16 desc[UR36][R8.64+0x2], R25 ;  /* 0x0000021908003986 */ /* 0x000fe2000c101524 */
[----:B------:R-:W-:Y:S01]  /*7e80*/  IADD3 R4, P3, R7, R8, RZ ;  /* 0x0000000807047210 */ /* 0x000fe20007f7e0ff */
[-C--:B------:R-:W-:Y:S01]  /*7e90*/  FMUL R54, R54, R120.reuse ;  /* 0x0000007836367220 */ /* 0x080fe20000400000 */
[----:B------:R-:W-:Y:S01]  /*7ea0*/  F2FP.BF16.F32.PACK_AB R43, RZ, R43 ;  /* 0x0000002bff2b723e */ /* 0x000fe200000010ff */
[----:B------:R-:W-:Y:S01]  /*7eb0*/  FMUL R55, R55, R120 ;  /* 0x0000007837377220 */ /* 0x000fe20000400000 */
[----:B------:R-:W-:Y:S01]  /*7ec0*/  F2FP.BF16.F32.PACK_AB R44, RZ, R44 ;  /* 0x0000002cff2c723e */ /* 0x000fe200000010ff */
[--C-:B------:R-:W-:Y:S01]  /*7ed0*/  IMAD.X R5, R6, 0x1, R9.reuse, P3 ;  /* 0x0000000106057824 */ /* 0x100fe200018e0609 */
[----:B------:R-:W-:Y:S01]  /*7ee0*/  ISETP.GT.AND P3, PT, R0, 0x9, P1 ;  /* 0x000000090000780c */ /* 0x000fe20000f64270 */
[-C--:B------:R-:W-:Y:S01]  /*7ef0*/  FMUL R56, R56, R120.reuse ;  /* 0x0000007838387220 */ /* 0x080fe20000400000 */
[----:B------:R-:W-:Y:S01]  /*7f00*/  F2FP.BF16.F32.PACK_AB R45, RZ, R45 ;  /* 0x0000002dff2d723e */ /* 0x000fe200000010ff */
[--C-:B------:R-:W-:Y:S01]  /*7f10*/  @P4 IMAD.MOV.U32 R6, RZ, RZ, R8.reuse ;  /* 0x000000ffff064224 */ /* 0x100fe200078e0008 */
[----:B------:R-:W-:Y:S01]  /*7f20*/  @P2 STG.E.U16 desc[UR36][R4.64], R26 ;  /* 0x0000001a04002986 */ /* 0x000fe2000c101524 */
[--C-:B------:R-:W-:Y:S01]  /*7f30*/  @P4 IMAD.MOV.U32 R7, RZ, RZ, R9.reuse ;  /* 0x000000ffff074224 */ /* 0x100fe200078e0009 */
[C---:B------:R-:W-:Y:S01]  /*7f40*/  ISETP.GT.AND P2, PT, R0.reuse, 0x8, P0 ;  /* 0x000000080000780c */ /* 0x040fe20000744270 */
[-C--:B------:R-:W-:Y:S01]  /*7f50*/  FMUL R57, R57, R120.reuse ;  /* 0x0000007839397220 */ /* 0x080fe20000400000 */
[----:B------:R-:W-:Y:S01]  /*7f60*/  @P5 STG.E.U16 desc[UR36][R4.64+0x2], R27 ;  /* 0x0000021b04005986 */ /* 0x000fe2000c101524 */
[----:B------:R-:W-:Y:S01]  /*7f70*/  ISETP.GT.AND P5, PT, R0, 0x9, P0 ;  /* 0x000000090000780c */ /* 0x000fe200007a4270 */
[----:B------:R-:W-:Y:S01]  /*7f80*/  FMUL R58, R58, R120 ;  /* 0x000000783a3a7220 */ /* 0x000fe20000400000 */
[----:B------:R-:W-:Y:S01]  /*7f90*/  F2FP.BF16.F32.PACK_AB R46, RZ, R46 ;  /* 0x0000002eff2e723e */ /* 0x000fe200000010ff */
[----:B------:R0:W-:Y:S01]  /*7fa0*/  @P4 STG.E.U16 desc[UR36][R6.64+0x10], R28 ;  /* 0x0000101c06004986 */ /* 0x0001e2000c101524 */
        /* <DEDUP_REMOVED lines=9> */
[----:B------:R-:W-:Y:S01]  /*8040*/  FMUL R63, R63, R120 ;  /* 0x000000783f3f7220 */ /* 0x000fe20000400000 */
[----:B------:R-:W-:Y:S01]  /*8050*/  F2FP.BF16.F32.PACK_AB R51, RZ, R51 ;  /* 0x00000033ff33723e */ /* 0x000fe200000010ff */
[--C-:B0-----:R-:W-:Y:S01]  /*8060*/  @P3 IMAD.MOV.U32 R6, RZ, RZ, R8.reuse ;  /* 0x000000ffff063224 */ /* 0x101fe200078e0008 */
[----:B------:R-:W-:Y:S01]  /*8070*/  F2FP.BF16.F32.PACK_AB R52, RZ, R52 ;  /* 0x00000034ff34723e */ /* 0x000fe200000010ff */
[--C-:B------:R-:W-:Y:S01]  /*8080*/  @P3 IMAD.MOV.U32 R7, RZ, RZ, R9.reuse ;  /* 0x000000ffff073224 */ /* 0x100fe200078e0009 */
[----:B------:R-:W-:Y:S01]  /*8090*/  F2FP.BF16.F32.PACK_AB R53, RZ, R53 ;  /* 0x00000035ff35723e */ /* 0x000fe200000010ff */
[----:B------:R-:W-:Y:S01]  /*80a0*/  FMUL R64, R64, R120 ;  /* 0x0000007840407220 */ /* 0x000fe20000400000 */
[----:B------:R-:W-:Y:S01]  /*80b0*/  F2FP.BF16.F32.PACK_AB R54, RZ, R54 ;  /* 0x00000036ff36723e */ /* 0x000fe200000010ff */
[-C--:B------:R-:W-:Y:S01]  /*80c0*/  FMUL R65, R65, R120.reuse ;  /* 0x0000007841417220 */ /* 0x080fe20000400000 */
[----:B------:R0:W-:Y:S01]  /*80d0*/  @P3 STG.E.U16 desc[UR36][R6.64+0x12], R29 ;  /* 0x0000121d06003986 */ /* 0x0001e2000c101524 */
        /* <DEDUP_REMOVED lines=11> */
[----:B0-----:R-:W-:Y:S01]  /*8190*/  @P4 IMAD.MOV.U32 R6, RZ, RZ, R8 ;  /* 0x000000ffff064224 */ /* 0x001fe200078e0008 */
[----:B------:R-:W-:Y:S01]  /*81a0*/  F2FP.BF16.F32.PACK_AB R58, RZ, R58 ;  /* 0x0000003aff3a723e */ /* 0x000fe200000010ff */
[----:B------:R-:W-:Y:S01]  /*81b0*/  @P4 IMAD.MOV.U32 R7, RZ, RZ, R9 ;  /* 0x000000ffff074224 */ /* 0x000fe200078e0009 */
[----:B------:R-:W-:Y:S01]  /*81c0*/  F2FP.BF16.F32.PACK_AB R59, RZ, R59 ;  /* 0x0000003bff3b723e */ /* 0x000fe200000010ff */
[----:B------:R-:W-:Y:S01]  /*81d0*/  FMUL R69, R69, R120 ;  /* 0x0000007845457220 */ /* 0x000fe20000400000 */
[----:B------:R-:W-:Y:S01]  /*81e0*/  F2FP.BF16.F32.PACK_AB R60, RZ, R60 ;  /* 0x0000003cff3c723e */ /* 0x000fe200000010ff */
[-C--:B------:R-:W-:Y:S01]  /*81f0*/  FMUL R70, R70, R120.reuse ;  /* 0x0000007846467220 */ /* 0x080fe20000400000 */
[----:B------:R0:W-:Y:S01]  /*8200*/  @P4 STG.E.U16 desc[UR36][R6.64+0x20], R32 ;  /* 0x0000202006004986 */ /* 0x0001e2000c101524 */
[----:B------:R-:W-:Y:S01]  /*8210*/  ISETP.GT.AND P4, PT, R0, 0x18, P1 ;  /* 0x000000180000780c */ /* 0x000fe20000f84270 */
[----:B------:R-:W-:Y:S01]  /*8220*/  FMUL R71, R71, R120 ;  /* 0x0000007847477220 */ /* 0x000fe20000400000 */
[----:B------:R-:W-:-:S02]  /*8230*/  F2FP.BF16.F32.PACK_AB R61, RZ, R61 ;  /* 0x0000003dff3d723e */ /* 0x000fc400000010ff */
[----:B------:R-:W-:Y:S02]  /*8240*/  F2FP.BF16.F32.PACK_AB R62, RZ, R62 ;  /* 0x0000003eff3e723e */ /* 0x000fe400000010ff */
[----:B------:R-:W-:Y:S02]  /*8250*/  F2FP.BF16.F32.PACK_AB R63, RZ, R63 ;  /* 0x0000003fff3f723e */ /* 0x000fe400000010ff */
[----:B------:R-:W-:Y:S02]  /*8260*/  F2FP.BF16.F32.PACK_AB R64, RZ, R64 ;  /* 0x00000040ff40723e */ /* 0x000fe400000010ff */
[----:B------:R-:W-:Y:S01]  /*8270*/  F2FP.BF16.F32.PACK_AB R65, RZ, R65 ;  /* 0x00000041ff41723e */ /* 0x000fe200000010ff */
[----:B0-----:R-:W-:Y:S01]  /*8280*/  @P3 IMAD.MOV.U32 R6, RZ, RZ, R8 ;  /* 0x000000ffff063224 */ /* 0x001fe200078e0008 */
[----:B------:R-:W-:Y:S01]  /*8290*/  F2FP.BF16.F32.PACK_AB R66, RZ, R66 ;  /* 0x00000042ff42723e */ /* 0x000fe200000010ff */
[----:B------:R-:W-:Y:S01]  /*82a0*/  @P3 IMAD.MOV.U32 R7, RZ, RZ, R9 ;  /* 0x000000ffff073224 */ /* 0x000fe200078e0009 */
[----:B------:R-:W-:-:S02]  /*82b0*/  F2FP.BF16.F32.PACK_AB R67, RZ, R67 ;  /* 0x00000043ff43723e */ /* 0x000fc400000010ff */
[----:B------:R-:W-:Y:S02]  /*82c0*/  F2FP.BF16.F32.PACK_AB R68, RZ, R68 ;  /* 0x00000044ff44723e */ /* 0x000fe400000010ff */
[----:B------:R0:W-:Y:S01]  /*82d0*/  @P3 STG.E.U16 desc[UR36][R6.64+0x22], R33 ;  /* 0x0000222106003986 */ /* 0x0001e2000c101524 */
[C---:B------:R-:W-:Y:S02]  /*82e0*/  ISETP.GT.AND P3, PT, R0.reuse, 0x19, P1 ;  /* 0x000000190000780c */ /* 0x040fe40000f64270 */
[----:B------:R-:W-:Y:S01]  /*82f0*/  F2FP.BF16.F32.PACK_AB R69, RZ, R69 ;  /* 0x00000045ff45723e */ /* 0x000fe200000010ff */
[----:B------:R-:W-:Y:S01]  /*8300*/  @P2 STG.E.U16 desc[UR36][R4.64+0x20], R34 ;  /* 0x0000202204002986 */ /* 0x000fe2000c101524 */
[C---:B------:R-:W-:Y:S02]  /*8310*/  ISETP.GT.AND P2, PT, R0.reuse, 0x18, P0 ;  /* 0x000000180000780c */ /* 0x040fe40000744270 */
[----:B------:R-:W-:Y:S01]  /*8320*/  F2FP.BF16.F32.PACK_AB R70, RZ, R70 ;  /* 0x00000046ff46723e */ /* 0x000fe200000010ff */
[----:B------:R-:W-:Y:S01]  /*8330*/  @P5 STG.E.U16 desc[UR36][R4.64+0x22], R35 ;  /* 0x0000222304005986 */ /* 0x000fe2000c101524 */
[----:B------:R-:W-:-:S02]  /*8340*/  ISETP.GT.AND P5, PT, R0, 0x19, P0 ;  /* 0x000000190000780c */ /* 0x000fc400007a4270 */
[----:B------:R-:W-:Y:S01]  /*8350*/  F2FP.BF16.F32.PACK_AB R71, RZ, R71 ;  /* 0x00000047ff47723e */ /* 0x000fe200000010ff */
[----:B0-----:R-:W-:Y:S02]  /*8360*/  @P4 IMAD.MOV.U32 R6, RZ, RZ, R8 ;  /* 0x000000ffff064224 */ /* 0x001fe400078e0008 */
[----:B------:R-:W-:-:S05]  /*8370*/  @P4 IMAD.MOV.U32 R7, RZ, RZ, R9 ;  /* 0x000000ffff074224 */ /* 0x000fca00078e0009 */
[----:B------:R0:W-:Y:S01]  /*8380*/  @P4 STG.E.U16 desc[UR36][R6.64+0x30], R36 ;  /* 0x0000302406004986 */ /* 0x0001e2000c101524 */
[----:B------:R-:W-:Y:S02]  /*8390*/  ISETP.GT.AND P4, PT, R0, 0x20, P1 ;  /* 0x000000200000780c */ /* 0x000fe40000f84270 */
[----:B0-----:R-:W-:Y:S01]  /*83a0*/  @P3 MOV R6, R8 ;  /* 0x0000000800063202 */ /* 0x001fe20000000f00 */
[----:B------:R-:W-:-:S05]  /*83b0*/  @P3 IMAD.MOV.U32 R7, RZ, RZ, R9 ;  /* 0x000000ffff073224 */ /* 0x000fca00078e0009 */
[----:B------:R0:W-:Y:S01]  /*83c0*/  @P3 STG.E.U16 desc[UR36][R6.64+0x32], R37 ;  /* 0x0000322506003986 */ /* 0x0001e2000c101524 */
[----:B------:R-:W-:-:S03]  /*83d0*/  ISETP.GT.AND P3, PT, R0, 0x21, P1 ;  /* 0x000000210000780c */ /* 0x000fc60000f64270 */
[----:B------:R-:W-:Y:S01]  /*83e0*/  @P2 STG.E.U16 desc[UR36][R4.64+0x30], R38 ;  /* 0x0000302604002986 */ /* 0x000fe2000c101524 */
[----:B------:R-:W-:-:S03]  /*83f0*/  ISETP.GT.AND P2, PT, R0, 0x20, P0 ;  /* 0x000000200000780c */ /* 0x000fc60000744270 */
[----:B------:R-:W-:Y:S01]  /*8400*/  @P5 STG.E.U16 desc[UR36][R4.64+0x32], R39 ;  /* 0x0000322704005986 */ /* 0x000fe2000c101524 */
[----:B------:R-:W-:Y:S01]  /*8410*/  ISETP.GT.AND P5, PT, R0, 0x21, P0 ;  /* 0x000000210000780c */ /* 0x000fe200007a4270 */
[----:B0-----:R-:W-:Y:S02]  /*8420*/  @P4 IMAD.MOV.U32 R6, RZ, RZ, R8 ;  /* 0x000000ffff064224 */ /* 0x001fe400078e0008 */
[----:B------:R-:W-:-:S05]  /*8430*/  @P4 IMAD.MOV.U32 R7, RZ, RZ, R9 ;  /* 0x000000ffff074224 */ /* 0x000fca00078e0009 */
[----:B------:R0:W-:Y:S01]  /*8440*/  @P4 STG.E.U16 desc[UR36][R6.64+0x40], R40 ;  /* 0x0000402806004986 */ /* 0x0001e2000c101524 */
[----:B------:R-:W-:Y:S01]  /*8450*/  ISETP.GT.AND P4, PT, R0, 0x28, P1 ;  /* 0x000000280000780c */ /* 0x000fe20000f84270 */
[----:B0-----:R-:W-:Y:S02]  /*8460*/  @P3 IMAD.MOV.U32 R6, RZ, RZ, R8 ;  /* 0x000000ffff063224 */ /* 0x001fe400078e0008 */
        /* <DEDUP_REMOVED lines=30> */
[----:B------:R-:W-:Y:S02]  /*8650*/  ISETP.GT.AND P5, PT, R0, 0x39, P0 ;  /* 0x000000390000780c */ /* 0x000fe400007a4270 */
[----:B0-----:R-:W-:Y:S01]  /*8660*/  @P4 MOV R6, R8 ;  /* 0x0000000800064202 */ /* 0x001fe20000000f00 */
        /* <DEDUP_REMOVED lines=38> */
[C---:B------:R-:W-:Y:S02]  /*88d0*/  ISETP.GT.AND P4, PT, R0.reuse, 0x51, P0 ;  /* 0x000000510000780c */ /* 0x040fe40000784270 */
[----:B------:R-:W-:Y:S02]  /*88e0*/  ISETP.GT.AND P0, PT, R0, 0x59, P0 ;  /* 0x000000590000780c */ /* 0x000fe40000704270 */
[----:B0-----:R-:W-:Y:S01]  /*88f0*/  @P3 MOV R6, R8 ;  /* 0x0000000800063202 */ /* 0x001fe20000000f00 */
[----:B------:R-:W-:-:S05]  /*8900*/  @P3 IMAD.MOV.U32 R7, RZ, RZ, R9 ;  /* 0x000000ffff073224 */ /* 0x000fca00078e0009 */
[----:B------:R0:W-:Y:S01]  /*8910*/  @P3 STG.E.U16 desc[UR36][R6.64+0xa2], R65 ;  /* 0x0000a24106003986 */ /* 0x0001e2000c101524 */
[C---:B------:R-:W-:Y:S02]  /*8920*/  ISETP.GT.AND P3, PT, R0.reuse, 0x58, P1 ;  /* 0x000000580000780c */ /* 0x040fe40000f64270 */
[----:B------:R-:W-:Y:S01]  /*8930*/  ISETP.GT.AND P1, PT, R0, 0x59, P1 ;  /* 0x000000590000780c */ /* 0x000fe20000f24270 */
[----:B------:R-:W-:Y:S04]  /*8940*/  @P2 STG.E.U16 desc[UR36][R4.64+0xa0], R66 ;  /* 0x0000a04204002986 */ /* 0x000fe8000c101524 */
[----:B------:R-:W-:Y:S06]  /*8950*/  @P4 STG.E.U16 desc[UR36][R4.64+0xa2], R67 ;  /* 0x0000a24304004986 */ /* 0x000fec000c101524 */
[----:B0-----:R-:W-:-:S02]  /*8960*/  @P3 IMAD.MOV.U32 R6, RZ, RZ, R8 ;  /* 0x000000ffff063224 */ /* 0x001fc400078e0008 */
[----:B------:R-:W-:-:S05]  /*8970*/  @P3 IMAD.MOV.U32 R7, RZ, RZ, R9 ;  /* 0x000000ffff073224 */ /* 0x000fca00078e0009 */
[----:B------:R0:W-:Y:S04]  /*8980*/  @P3 STG.E.U16 desc[UR36][R6.64+0xb0], R68 ;  /* 0x0000b04406003986 */ /* 0x0001e8000c101524 */
[----:B------:R1:W-:Y:S04]  /*8990*/  @P1 STG.E.U16 desc[UR36][R8.64+0xb2], R69 ;  /* 0x0000b24508001986 */ /* 0x0003e8000c101524 */
[----:B------:R1:W-:Y:S01]  /*89a0*/  @P5 STG.E.U16 desc[UR36][R4.64+0xb0], R70 ;  /* 0x0000b04604005986 */ /* 0x0003e2000c101524 */
[----:B0-----:R-:W-:Y:S02]  /*89b0*/  @P0 IMAD.MOV.U32 R6, RZ, RZ, R4 ;  /* 0x000000ffff060224 */ /* 0x001fe400078e0004 */
[----:B------:R-:W-:-:S05]  /*89c0*/  @P0 IMAD.MOV.U32 R7, RZ, RZ, R5 ;  /* 0x000000ffff070224 */ /* 0x000fca00078e0005 */
[----:B------:R1:W-:Y:S02]  /*89d0*/  @P0 STG.E.U16 desc[UR36][R6.64+0xb2], R71 ;  /* 0x0000b24706000986 */ /* 0x0003e4000c101524 */
.L_x_225:
[----:B------:R-:W-:Y:S05]  /*89e0*/  BSYNC B0 ;  /* 0x0000000000007941 */ /* 0x000fea0003800000 */
.L_x_35:
[----:B------:R-:W-:Y:S01]  /*89f0*/  ULDC UR4, c[0x0][0xc] ;  /* 0x0000030000047ab9 */ /* 0x000fe20000000800 */
[----:B------:R-:W-:Y:S01]  /*8a00*/  ULDC UR5, c[0x0][0x10] ;  /* 0x0000040000057ab9 */ /* 0x000fe20000000800 */
[----:B01----:R-:W0:Y:S01]  /*8a10*/  LDC R5, c[0x0][0x14] ;  /* 0x00000500ff057b82 */ /* 0x003e220000000800 */
[----:B------:R-:W-:Y:S01]  /*8a20*/  UIMAD.WIDE.U32 UR4, UR4, UR5, URZ ;  /* 0x00000005040472a5 */ /* 0x000fe2000f8e003f */
[----:B------:R-:W-:Y:S01]  /*8a30*/  PRMT R0, RZ, 0x7610, R0 ;  /* 0x00007610ff007816 */ /* 0x000fe20000000000 */
[----:B------:R-:W-:Y:S02]  /*8a40*/  IMAD.MOV.U32 R123, RZ, RZ, -0x1 ;  /* 0xffffffffff7b7424 */ /* 0x000fe400078e00ff */
[----:B------:R-:W-:Y:S02]  /*8a50*/  IMAD.MOV.U32 R121, RZ, RZ, -0x1 ;  /* 0xffffffffff797424 */ /* 0x000fe400078e00ff */
[----:B0-----:R-:W-:-:S04]  /*8a60*/  IMAD.WIDE.U32 R16, R5, UR4, R16 ;  /* 0x0000000405107c25 */ /* 0x001fc8000f8e0010 */
[----:B------:R-:W-:Y:S01]  /*8a70*/  IMAD R5, R5, UR5, RZ ;  /* 0x0000000505057c24 */ /* 0x000fe2000f8e02ff */
[----:B------:R-:W-:Y:S02]  /*8a80*/  ULDC.64 UR4, c[0x0][0x650] ;  /* 0x0001940000047ab9 */ /* 0x000fe40000000a00 */
[----:B------:R-:W-:Y:S01]  /*8a90*/  ISETP.GE.U32.AND P0, PT, R16, UR4, PT ;  /* 0x0000000410007c0c */ /* 0x000fe2000bf06070 */
[----:B------:R-:W-:-:S05]  /*8aa0*/  IMAD.IADD R17, R17, 0x1, R5 ;  /* 0x0000000111117824 */ /* 0x000fca00078e0205 */
[----:B------:R-:W-:-:S13]  /*8ab0*/  ISETP.GE.U32.AND.EX P0, PT, R17, UR5, PT, P0 ;  /* 0x0000000511007c0c */ /* 0x000fda000bf06100 */
[----:B------:R-:W-:Y:S05]  /*8ac0*/  @P0 BRA `(.L_x_226) ;  /* 0x0000000400640947 */ /* 0x000fea0003800000 */
[----:B------:R-:W0:Y:S01]  /*8ad0*/  S2R R12, SR_CTAID.X ;  /* 0x00000000000c7919 */ /* 0x000e220000002500 */
[----:B------:R-:W1:Y:S01]  /*8ae0*/  LDC.64 R10, c[0x0][0x628] ;  /* 0x00018a00ff0a7b82 */ /* 0x000e620000000a00 */
[----:B------:R-:W-:Y:S01]  /*8af0*/  ULDC UR4, c[0x0][0x150] ;  /* 0x0000540000047ab9 */ /* 0x000fe20000000800 */
[----:B------:R-:W-:Y:S01]  /*8b00*/  IMAD.MOV.U32 R8, RZ, RZ, R16 ;  /* 0x000000ffff087224 */ /* 0x000fe200078e0010 */
[----:B------:R-:W0:Y:S01]  /*8b10*/  S2R R24, SR_CTAID.Y ;  /* 0x0000000000187919 */ /* 0x000e220000002600 */
[----:B------:R-:W-:-:S04]  /*8b20*/  IMAD.MOV.U32 R9, RZ, RZ, R17 ;  /* 0x000000ffff097224 */ /* 0x000fc800078e0011 */
[----:B------:R-:W2:Y:S08]  /*8b30*/  LDC R21, c[0x0][0x144] ;  /* 0x00005100ff157b82 */ /* 0x000eb00000000800 */
[----:B------:R-:W2:Y:S08]  /*8b40*/  LDC R0, c[0x0][0x630] ;  /* 0x00018c00ff007b82 */ /* 0x000eb00000000800 */
[----:B------:R-:W2:Y:S01]  /*8b50*/  LDC.64 R14, c[0x0][0x620] ;  /* 0x00018800ff0e7b82 */ /* 0x000ea20000000a00 */
[----:B-1----:R-:W-:-:S04]  /*8b60*/  ISETP.NE.U32.AND P0, PT, R10, RZ, PT ;  /* 0x000000ff0a00720c */ /* 0x002fc80003f05070 */
[----:B------:R-:W-:Y:S02]  /*8b70*/  ISETP.NE.AND.EX P0, PT, R11, RZ, PT, P0 ;  /* 0x000000ff0b00720c */ /* 0x000fe40003f05300 */
[----:B0-----:R-:W-:-:S05]  /*8b80*/  I2FP.F32.U32 R3, R12 ;  /* 0x0000000c00037245 */ /* 0x001fca0000201000 */
[----:B------:R-:W-:-:S04]  /*8b90*/  FMUL R3, R3, UR4 ;  /* 0x0000000403037c20 */ /* 0x000fc80008400000 */
[----:B------:R0:W1:Y:S02]  /*8ba0*/  F2I.U32.TRUNC.NTZ R20, R3 ;  /* 0x0000000300147305 */ /* 0x000064000020f000 */
[----:B------:R-:W-:Y:S05]  /*8bb0*/  @!P0 BRA `(.L_x_227) ;  /* 0x0000000000288947 */ /* 0x000fea0003800000 */
[----:B0-----:R-:W0:Y:S02]  /*8bc0*/  LDC R3, c[0x0][0x634] ;  /* 0x00018d00ff037b82 */ /* 0x001e240000000800 */
        /* <DEDUP_REMOVED lines=9> */
.L_x_227:
[----:B------:R-:W3:Y:S01]  /*8c60*/  LDC.64 R30, c[0x0][0x640] ;  /* 0x00019000ff1e7b82 */ /* 0x000ee20000000a00 */
[-CC-:B--2---:R-:W-:Y:S01]  /*8c70*/  SHF.R.U64 R121, R8, R0.reuse, R9.reuse ;  /* 0x0000000008797219 */ /* 0x184fe20000001209 */
[----:B-1----:R-:W-:Y:S01]  /*8c80*/  IMAD.MOV R20, RZ, RZ, -R20 ;  /* 0x000000ffff147224 */ /* 0x002fe200078e0a14 */
[----:B------:R-:W-:Y:S01]  /*8c90*/  SHF.R.U32.HI R0, RZ, R0, R9 ;  /* 0x00000000ff007219 */ /* 0x000fe20000011609 */
[----:B------:R-:W-:Y:S01]  /*8ca0*/  ULDC UR4, c[0x0][0x154] ;  /* 0x0000550000047ab9 */ /* 0x000fe20000000800 */
[----:B0-----:R-:W-:Y:S01]  /*8cb0*/  IADD3 R3, P0, RZ, -R121, RZ ;  /* 0x80000079ff037210 */ /* 0x001fe20007f1e0ff */
[----:B------:R-:W-:Y:S02]  /*8cc0*/  IMAD R26, R21, R20, R12 ;  /* 0x00000014151a7224 */ /* 0x000fe400078e020c */
[----:B------:R-:W0:Y:S01]  /*8cd0*/  LDC R6, c[0x0][0x618] ;  /* 0x00018600ff067b82 */ /* 0x000e220000000800 */
[----:B------:R-:W-:Y:S01]  /*8ce0*/  IADD3.X R5, RZ, ~R0, RZ, P0, !PT ;  /* 0x80000000ff057210 */ /* 0x000fe200007fe4ff */
[----:B------:R-:W-:-:S04]  /*8cf0*/  IMAD.MOV.U32 R7, RZ, RZ, 0x1 ;  /* 0x00000001ff077424 */ /* 0x000fc800078e00ff */
[-C--:B------:R-:W-:Y:S02]  /*8d00*/  IMAD R0, R5, R14.reuse, RZ ;  /* 0x0000000e05007224 */ /* 0x080fe400078e02ff */
[----:B------:R-:W1:Y:S01]  /*8d10*/  LDC R8, c[0x0][0x608] ;  /* 0x00018200ff087b82 */ /* 0x000e620000000800 */
[----:B------:R-:W-:-:S04]  /*8d20*/  IMAD.WIDE.U32 R4, R3, R14, R16 ;  /* 0x0000000e03047225 */ /* 0x000fc800078e0010 */
[----:B------:R-:W-:Y:S01]  /*8d30*/  IMAD R3, R3, R15, R0 ;  /* 0x0000000f03037224 */ /* 0x000fe200078e0200 */
[----:B------:R-:W-:Y:S02]  /*8d40*/  I2FP.F32.U32 R0, R24 ;  /* 0x0000001800007245 */ /* 0x000fe40000201000 */
[----:B------:R-:W2:Y:S01]  /*8d50*/  LDC R28, c[0x0][0x658] ;  /* 0x00019600ff1c7b82 */ /* 0x000ea20000000800 */
[----:B------:R-:W-:Y:S01]  /*8d60*/  IMAD.IADD R3, R5, 0x1, R3 ;  /* 0x0000000105037824 */ /* 0x000fe200078e0203 */
[----:B---3--:R-:W-:Y:S01]  /*8d70*/  ISETP.NE.U32.AND P0, PT, R30, RZ, PT ;  /* 0x000000ff1e00720c */ /* 0x008fe20003f05070 */
[----:B------:R-:W-:Y:S01]  /*8d80*/  FMUL R0, R0, UR4 ;  /* 0x0000000400007c20 */ /* 0x000fe20008400000 */
[----:B------:R-:W-:Y:S02]  /*8d90*/  IMAD.MOV.U32 R5, RZ, RZ, -0x1 ;  /* 0xffffffffff057424 */ /* 0x000fe400078e00ff */
[----:B------:R-:W-:Y:S01]  /*8da0*/  ISETP.NE.AND.EX P0, PT, R31, RZ, PT, P0 ;  /* 0x000000ff1f00720c */ /* 0x000fe20003f05300 */
[----:B------:R3:W2:Y:S01]  /*8db0*/  F2I.U32.TRUNC.NTZ R14, R0 ;  /* 0x00000000000e7305 */ /* 0x0006a2000020f000 */
[----:B------:R-:W3:Y:S01]  /*8dc0*/  LDC R15, c[0x0][0x148] ;  /* 0x00005200ff0f7b82 */ /* 0x000ee20000000800 */
[----:B0-----:R-:W-:-:S02]  /*8dd0*/  SHF.R.U64 R12, R4, R6, R3 ;  /* 0x00000006040c7219 */ /* 0x001fc40000001203 */
[----:B------:R-:W-:-:S05]  /*8de0*/  SHF.R.U32.HI R3, RZ, R6, R3 ;  /* 0x00000006ff037219 */ /* 0x000fca0000011603 */
[----:B------:R-:W0:Y:S01]  /*8df0*/  LDC R20, c[0x0][0x600] ;  /* 0x00018000ff147b82 */ /* 0x000e220000000800 */
[-CC-:B-1----:R-:W-:Y:S02]  /*8e00*/  SHF.R.U64 R10, R12, R8.reuse, R3.reuse ;  /* 0x000000080c0a7219 */ /* 0x182fe40000001203 */
[----:B------:R-:W-:-:S05]  /*8e10*/  SHF.R.U32.HI R3, RZ, R8, R3 ;  /* 0x00000008ff037219 */ /* 0x000fca0000011603 */
[----:B------:R-:W1:Y:S01]  /*8e20*/  LDC R25, c[0x0][0x648] ;  /* 0x00019200ff197b82 */ /* 0x000e620000000800 */
[-C--:B--2---:R-:W-:Y:S02]  /*8e30*/  SHF.L.U32 R4, R5, R28.reuse, RZ ;  /* 0x0000001c05047219 */ /* 0x084fe400000006ff */
[-CC-:B------:R-:W-:Y:S02]  /*8e40*/  SHF.R.U64 R13, R10, R28.reuse, R3.reuse ;  /* 0x0000001c0a0d7219 */ /* 0x180fe40000001203 */
[----:B------:R-:W-:Y:S02]  /*8e50*/  SHF.R.U32.HI R5, RZ, R28, R3 ;  /* 0x0000001cff057219 */ /* 0x000fe40000011603 */
[----:B------:R-:W-:Y:S01]  /*8e60*/  LOP3.LUT R21, RZ, R4, RZ, 0x33, !PT ;  /* 0x00000004ff157212 */ /* 0x000fe200078e33ff */
[----:B------:R-:W2:Y:S01]  /*8e70*/  LDC R27, c[0x0][0x638] ;  /* 0x00018e00ff1b7b82 */ /* 0x000ea20000000800 */
[----:B------:R-:W-:Y:S01]  /*8e80*/  SHF.L.U32 R28, R7, R28, RZ ;  /* 0x0000001c071c7219 */ /* 0x000fe200000006ff */
[----:B------:R-:W-:-:S06]  /*8e90*/  IMAD.MOV.U32 R4, RZ, RZ, R13 ;  /* 0x000000ffff047224 */ /* 0x000fcc00078e000d */
[----:B------:R-:W0:Y:S01]  /*8ea0*/  LDC R29, c[0x0][0x610] ;  /* 0x00018400ff1d7b82 */ /* 0x000e220000000800 */
[----:B------:R-:W-:Y:S05]  /*8eb0*/  @!P0 BRA `(.L_x_228) ;  /* 0x0000000000288947 */ /* 0x000fea0003800000 */
[----:B---3--:R-:W3:Y:S02]  /*8ec0*/  LDC R0, c[0x0][0x64c] ;  /* 0x00019300ff007b82 */ /* 0x008ee40000000800 */
[----:B---3--:R-:W-:-:S05]  /*8ed0*/  IADD3 R3, P0, R13, R0, RZ ;  /* 0x000000000d037210 */ /* 0x008fca0007f1e0ff */
        /* <DEDUP_REMOVED lines=8> */
.L_x_228:
[----:B------:R-:W-:Y:S01]  /*8f60*/  ISETP.NE.AND P0, PT, R2, 0x1, PT ;  /* 0x000000010200780c */ /* 0x000fe20003f05270 */
[----:B------:R-:W-:Y:S01]  /*8f70*/  IMAD.MOV R14, RZ, RZ, -R14 ;  /* 0x000000ffff0e7224 */ /* 0x000fe200078e0a0e */
[----:B-1-3--:R-:W-:Y:S01]  /*8f80*/  SHF.R.U64 R0, R4, R25, R5 ;  /* 0x0000001904007219 */ /* 0x00afe20000001205 */
[----:B0-----:R-:W-:Y:S01]  /*8f90*/  VIADD R5, R20, 0xffffffff ;  /* 0xffffffff14057836 */ /* 0x001fe20000000000 */
[----:B------:R-:W-:Y:S01]  /*8fa0*/  LOP3.LUT R3, R10, R21, RZ, 0xc0, !PT ;  /* 0x000000150a037212 */ /* 0x000fe200078ec0ff */
[----:B------:R-:W-:Y:S02]  /*8fb0*/  IMAD.MOV.U32 R6, RZ, RZ, 0x1 ;  /* 0x00000001ff067424 */ /* 0x000fe400078e00ff */
[----:B------:R-:W-:Y:S01]  /*8fc0*/  IMAD.MOV R4, RZ, RZ, -R0 ;  /* 0x000000ffff047224 */ /* 0x000fe200078e0a00 */
[----:B------:R-:W-:Y:S01]  /*8fd0*/  LOP3.LUT R5, R12, R5, RZ, 0xc0, !PT ;  /* 0x000000050c057212 */ /* 0x000fe200078ec0ff */
[----:B------:R-:W-:Y:S02]  /*8fe0*/  IMAD R3, R28, R0, R3 ;  /* 0x000000001c037224 */ /* 0x000fe400078e0203 */
[----:B--2---:R-:W-:-:S02]  /*8ff0*/  IMAD R0, R4, R27, R13 ;  /* 0x0000001b04007224 */ /* 0x004fc400078e020d */
[----:B------:R-:W-:Y:S02]  /*9000*/  @P0 IMAD R26, R15, R14, R24 ;  /* 0x0000000e0f1a0224 */ /* 0x000fe400078e0218 */
[----:B------:R-:W-:Y:S01]  /*9010*/  IMAD R4, R0, R20, R5 ;  /* 0x0000001400047224 */ /* 0x000fe200078e0205 */
[----:B------:R-:W-:Y:S01]  /*9020*/  PRMT R0, R6, 0x7610, R0 ;  /* 0x0000761006007816 */ /* 0x000fe20000000000 */
[----:B------:R-:W-:-:S05]  /*9030*/  IMAD R3, R3, R29, R26 ;  /* 0x0000001d03037224 */ /* 0x000fca00078e021a */
[----:B------:R-:W-:Y:S02]  /*9040*/  SEL R123, R4, R3, !P0 ;  /* 0x00000003047b7207 */ /* 0x000fe40004000000 */
[----:B------:R-:W-:-:S07]  /*9050*/  SEL R3, R3, R4, !P0 ;  /* 0x0000000403037207 */ /* 0x000fce0004000000 */
.L_x_226:
[----:B------:R-:W-:Y:S01]  /*9060*/  LOP3.LUT P0, RZ, R0, 0xff, RZ, 0xc0, !PT ;  /* 0x000000ff00ff7812 */ /* 0x000fe2000780c0ff */
[----:B------:R-:W-:-:S12]  /*9070*/  IMAD.MOV.U32 R126, RZ, RZ, R3 ;  /* 0x000000ffff7e7224 */ /* 0x000fd800078e0003 */
[----:B------:R-:W-:Y:S05]  /*9080*/  @P0 BRA `(.L_x_229) ;  /* 0xffffff8000940947 */ /* 0x000fea000383ffff */
[----:B------:R-:W-:Y:S05]  /*9090*/  EXIT ;  /* 0x000000000000794d */ /* 0x000fea0003800000 */
.L_x_8:
[----:B0-----:R-:W-:Y:S01]  /*90a0*/  ULDC.64 UR4, c[0x0][0x650] ;  /* 0x0001940000047ab9 */ /* 0x001fe20000000a00 */
[----:B------:R-:W-:Y:S01]  /*90b0*/  PRMT R8, RZ, 0x7610, R8 ;  /* 0x00007610ff087816 */ /* 0x000fe20000000008 */
[----:B------:R-:W-:Y:S01]  /*90c0*/  IMAD.MOV.U32 R20, RZ, RZ, -0x1 ;  /* 0xffffffffff147424 */ /* 0x000fe200078e00ff */
[----:B------:R-:W-:Y:S01]  /*90d0*/  ISETP.GE.U32.AND P0, PT, R16, UR4, PT ;  /* 0x0000000410007c0c */ /* 0x000fe2000bf06070 */
[----:B------:R-:W-:Y:S01]  /*90e0*/  IMAD.MOV.U32 R6, RZ, RZ, -0x1 ;  /* 0xffffffffff067424 */ /* 0x000fe200078e00ff */
[----:B------:R-:W-:Y:S02]  /*90f0*/  MOV R13, 0xffffffff ;  /* 0xffffffff000d7802 */ /* 0x000fe40000000f00 */
        /* <DEDUP_REMOVED lines=20> */
.L_x_231:
[----:B------:R-:W0:Y:S01]  /*9240*/  LDC.64 R28, c[0x0][0x640] ;  /* 0x00019000ff1c7b82 */ /* 0x000e220000000a00 */
[-CC-:B------:R-:W-:Y:S01]  /*9250*/  SHF.R.U64 R22, R12, R6.reuse, R13.reuse ;  /* 0x000000060c167219 */ /* 0x180fe2000000120d */
[----:B------:R-:W-:Y:S01]  /*9260*/  IMAD.MOV.U32 R30, RZ, RZ, 0x1 ;  /* 0x00000001ff1e7424 */ /* 0x000fe200078e00ff */
[----:B------:R-:W-:Y:S02]  /*9270*/  SHF.R.U32.HI R6, RZ, R6, R13 ;  /* 0x00000006ff067219 */ /* 0x000fe4000001160d */
[----:B------:R-:W-:-:S03]  /*9280*/  IADD3 R11, P0, RZ, -R22, RZ ;  /* 0x80000016ff0b7210 */ /* 0x000fc60007f1e0ff */
[----:B------:R-:W1:Y:S02]  /*9290*/  LDC R10, c[0x0][0x618] ;  /* 0x00018600ff0a7b82 */ /* 0x000e640000000800 */
[----:B------:R-:W-:-:S04]  /*92a0*/  IMAD.X R9, RZ, RZ, ~R6, P0 ;  /* 0x000000ffff097224 */ /* 0x000fc800000e0e06 */
[-C--:B------:R-:W-:Y:S02]  /*92b0*/  IMAD R6, R9, R24.reuse, RZ ;  /* 0x0000001809067224 */ /* 0x080fe400078e02ff */
[----:B------:R-:W2:Y:S01]  /*92c0*/  LDC R12, c[0x0][0x608] ;  /* 0x00018200ff0c7b82 */ /* 0x000ea20000000800 */
[----:B------:R-:W-:-:S04]  /*92d0*/  IMAD.WIDE.U32 R8, R11, R24, R16 ;  /* 0x000000180b087225 */ /* 0x000fc800078e0010 */
[----:B------:R-:W-:-:S03]  /*92e0*/  IMAD R11, R11, R25, R6 ;  /* 0x000000190b0b7224 */ /* 0x000fc600078e0206 */
[----:B------:R-:W3:Y:S01]  /*92f0*/  LDC R27, c[0x0][0x658] ;  /* 0x00019600ff1b7b82 */ /* 0x000ee20000000800 */
[----:B------:R-:W-:Y:S01]  /*9300*/  IMAD.IADD R9, R9, 0x1, R11 ;  /* 0x0000000109097824 */ /* 0x000fe200078e020b */
[----:B0-----:R-:W-:-:S04]  /*9310*/  ISETP.NE.U32.AND P0, PT, R28, RZ, PT ;  /* 0x000000ff1c00720c */ /* 0x001fc80003f05070 */
[----:B------:R-:W-:Y:S02]  /*9320*/  ISETP.NE.AND.EX P0, PT, R29, RZ, PT, P0 ;  /* 0x000000ff1d00720c */ /* 0x000fe40003f05300 */
[----:B------:R-:W0:Y:S01]  /*9330*/  LDC R20, c[0x0][0x600] ;  /* 0x00018000ff147b82 */ /* 0x000e220000000800 */
[-CC-:B-1----:R-:W-:Y:S01]  /*9340*/  SHF.R.U64 R14, R8, R10.reuse, R9.reuse ;  /* 0x0000000a080e7219 */ /* 0x182fe20000001209 */
[----:B------:R-:W-:Y:S01]  /*9350*/  IMAD.MOV.U32 R8, RZ, RZ, -0x1 ;  /* 0xffffffffff087424 */ /* 0x000fe200078e00ff */
[----:B------:R-:W-:-:S05]  /*9360*/  SHF.R.U32.HI R9, RZ, R10, R9 ;  /* 0x0000000aff097219 */ /* 0x000fca0000011609 */
[----:B------:R-:W1:Y:S01]  /*9370*/  LDC R24, c[0x0][0x648] ;  /* 0x00019200ff187b82 */ /* 0x000e620000000800 */
[-CC-:B--2---:R-:W-:Y:S02]  /*9380*/  SHF.R.U64 R23, R14, R12.reuse, R9.reuse ;  /* 0x0000000c0e177219 */ /* 0x184fe40000001209 */
[----:B------:R-:W-:-:S05]  /*9390*/  SHF.R.U32.HI R6, RZ, R12, R9 ;  /* 0x0000000cff067219 */ /* 0x000fca0000011609 */
[----:B------:R-:W2:Y:S01]  /*93a0*/  LDC R26, c[0x0][0x638] ;  /* 0x00018e00ff1a7b82 */ /* 0x000ea20000000800 */
[-C--:B---3--:R-:W-:Y:S02]  /*93b0*/  SHF.L.U32 R8, R8, R27.reuse, RZ ;  /* 0x0000001b08087219 */ /* 0x088fe400000006ff */
[-CC-:B------:R-:W-:Y:S02]  /*93c0*/  SHF.R.U64 R25, R23, R27.reuse, R6.reuse ;  /* 0x0000001b17197219 */ /* 0x180fe40000001206 */
[----:B------:R-:W-:Y:S02]  /*93d0*/  LOP3.LUT R32, RZ, R8, RZ, 0x33, !PT ;  /* 0x00000008ff207212 */ /* 0x000fe400078e33ff */
[----:B------:R-:W-:Y:S01]  /*93e0*/  SHF.R.U32.HI R9, RZ, R27, R6 ;  /* 0x0000001bff097219 */ /* 0x000fe20000011606 */
[----:B------:R-:W3:Y:S01]  /*93f0*/  LDC R31, c[0x0][0x610] ;  /* 0x00018400ff1f7b82 */ /* 0x000ee20000000800 */
[----:B------:R-:W-:Y:S01]  /*9400*/  IMAD.MOV.U32 R8, RZ, RZ, R25 ;  /* 0x000000ffff087224 */ /* 0x000fe200078e0019 */
[----:B------:R-:W-:Y:S06]  /*9410*/  @!P0 BRA `(.L_x_232) ;  /* 0x0000000000288947 */ /* 0x000fec0003800000 */
[----:B------:R-:W4:Y:S02]  /*9420*/  LDC R6, c[0x0][0x64c] ;  /* 0x00019300ff067b82 */ /* 0x000f240000000800 */
[----:B----4-:R-:W-:-:S05]  /*9430*/  IADD3 R13, P0, R25, R6, RZ ;  /* 0x00000006190d7210 */ /* 0x010fca0007f1e0ff */
[----:B------:R-:W-:-:S04]  /*9440*/  IMAD.X R15, RZ, RZ, R9, P0 ;  /* 0x000000ffff0f7224 */ /* 0x000fc800000e0609 */
[----:B------:R-:W-:-:S04]  /*9450*/  IMAD.WIDE.U32 R8, R15, R28, RZ ;  /* 0x0000001c0f087225 */ /* 0x000fc800078e00ff */
[----:B------:R-:W-:-:S04]  /*9460*/  IMAD.WIDE.U32 R10, P0, R13, R29, R8 ;  /* 0x0000001d0d0a7225 */ /* 0x000fc80007800008 */
[----:B------:R-:W-:Y:S01]  /*9470*/  IMAD.WIDE.U32 R8, R13, R28, RZ ;  /* 0x0000001c0d087225 */ /* 0x000fe200078e00ff */
[----:B------:R-:W-:-:S03]  /*9480*/  IADD3.X R13, RZ, RZ, RZ, P0, !PT ;  /* 0x000000ffff0d7210 */ /* 0x000fc600007fe4ff */
[----:B------:R-:W-:Y:S01]  /*9490*/  IMAD.MOV.U32 R12, RZ, RZ, R11 ;  /* 0x000000ffff0c7224 */ /* 0x000fe200078e000b */
[----:B------:R-:W-:-:S05]  /*94a0*/  IADD3 RZ, P0, R9, R10, RZ ;  /* 0x0000000a09ff7210 */ /* 0x000fca0007f1e0ff */
[----:B------:R-:W-:-:S08]  /*94b0*/  IMAD.WIDE.U32.X R8, R15, R29, R12, P0 ;  /* 0x0000001d0f087225 */ /* 0x000fd000000e040c */
.L_x_232:
[----:B------:R-:W-:Y:S02]  /*94c0*/  ISETP.NE.AND P0, PT, R2, 0x1, PT ;  /* 0x000000010200780c */ /* 0x000fe40003f05270 */
[----:B-1----:R-:W-:Y:S01]  /*94d0*/  SHF.R.U64 R6, R8, R24, R9 ;  /* 0x0000001808067219 */ /* 0x002fe20000001209 */
[----:B0-----:R-:W-:Y:S01]  /*94e0*/  VIADD R9, R20, 0xffffffff ;  /* 0xffffffff14097836 */ /* 0x001fe20000000000 */
[----:B------:R-:W-:Y:S02]  /*94f0*/  SHF.L.U32 R30, R30, R27, RZ ;  /* 0x0000001b1e1e7219 */ /* 0x000fe400000006ff */
[----:B------:R-:W-:Y:S01]  /*9500*/  LOP3.LUT R5, R23, R32, RZ, 0xc0, !PT ;  /* 0x0000002017057212 */ /* 0x000fe200078ec0ff */
[----:B------:R-:W-:-:S04]  /*9510*/  IMAD.MOV R8, RZ, RZ, -R6 ;  /* 0x000000ffff087224 */ /* 0x000fc800078e0a06 */
[----:B------:R-:W-:Y:S01]  /*9520*/  IMAD R6, R30, R6, R5 ;  /* 0x000000061e067224 */ /* 0x000fe200078e0205 */
[----:B------:R-:W-:Y:S01]  /*9530*/  LOP3.LUT R5, R14, R9, RZ, 0xc0, !PT ;  /* 0x000000090e057212 */ /* 0x000fe200078ec0ff */
[----:B------:R-:W-:Y:S02]  /*9540*/  @P0 IMAD R3, R7, R21, R4 ;  /* 0x0000001507030224 */ /* 0x000fe400078e0204 */
[----:B--2---:R-:W-:Y:S02]  /*9550*/  IMAD R4, R8, R26, R25 ;  /* 0x0000001a08047224 */ /* 0x004fe400078e0219 */
[----:B---3--:R-:W-:Y:S02]  /*9560*/  IMAD R3, R6, R31, R3 ;  /* 0x0000001f06037224 */ /* 0x008fe400078e0203 */
[----:B------:R-:W-:Y:S02]  /*9570*/  IMAD R4, R4, R20, R5 ;  /* 0x0000001404047224 */ /* 0x000fe400078e0205 */
[----:B------:R-:W-:-:S02]  /*9580*/  IMAD.MOV.U32 R8, RZ, RZ, 0x1 ;  /* 0x00000001ff087424 */ /* 0x000fc400078e00ff */
[----:B------:R-:W-:Y:S01]  /*9590*/  IMAD.MOV.U32 R6, RZ, RZ, R22 ;  /* 0x000000ffff067224 */ /* 0x000fe200078e0016 */
[----:B------:R-:W-:Y:S02]  /*95a0*/  SEL R20, R4, R3, !P0 ;  /* 0x0000000304147207 */ /* 0x000fe40004000000 */
[----:B------:R-:W-:-:S07]  /*95b0*/  SEL R13, R3, R4, !P0 ;  /* 0x00000004030d7207 */ /* 0x000fce0004000000 */
.L_x_230:
[----:B------:R-:W-:-:S08]  /*95c0*/  NOP ;  /* 0x0000000000007918 */ /* 0x000fd00000000000 */
[----:B------:R-:W0:-:S00]  /*95d0*/  USETMAXREG.DEALLOC.CTAPOOL 0x28 ;  /* 0x00000028000079c8 */ /* 0x000e0000080e0500 */
[----:B0-----:R-:W-:-:S13]  /*95e0*/  ISETP.NE.AND P0, PT, R0, RZ, PT ;  /* 0x000000ff0000720c */ /* 0x001fda0003f05270 */
[----:B------:R-:W-:Y:S05]  /*95f0*/  @P0 EXIT ;  /* 0x000000000000094d */ /* 0x000fea0003800000 */
[----:B------:R-:W-:Y:S01]  /*9600*/  LOP3.LUT P0, RZ, R8, 0xff, RZ, 0xc0, !PT ;  /* 0x000000ff08ff7812 */ /* 0x000fe2000780c0ff */
[----:B------:R-:W-:Y:S02]  /*9610*/  IMAD.MOV.U32 R0, RZ, RZ, 0x1 ;  /* 0x00000001ff007424 */ /* 0x000fe400078e00ff */
[----:B------:R-:W-:-:S10]  /*9620*/  IMAD.MOV.U32 R3, RZ, RZ, RZ ;  /* 0x000000ffff037224 */ /* 0x000fd400078e00ff */
[----:B------:R-:W-:Y:S05]  /*9630*/  @!P0 BRA `(.L_x_233) ;  /* 0x0000000c003c8947 */ /* 0x000fea0003800000 */
[----:B------:R-:W0:Y:S01]  /*9640*/  LDC R0, c[0x0][0x28c] ;  /* 0x0000a300ff007b82 */ /* 0x000e220000000800 */
[----:B------:R-:W1:Y:S01]  /*9650*/  S2R R9, SR_CgaCtaId ;  /* 0x0000000000097919 */ /* 0x000e620000008800 */
[----:B------:R-:W-:Y:S01]  /*9660*/  ULDC UR5, c[0x0][0x600] ;  /* 0x0001800000057ab9 */ /* 0x000fe20000000800 */
[----:B------:R-:W-:Y:S01]  /*9670*/  ULDC UR4, c[0x0][0xc] ;  /* 0x0000030000047ab9 */ /* 0x000fe20000000800 */
[----:B------:R-:W-:Y:S01]  /*9680*/  UIADD3 UR16, UR5, -0x1, URZ ;  /* 0xffffffff05107890 */ /* 0x000fe2000fffe03f */
[----:B------:R-:W-:Y:S01]  /*9690*/  BSSY B0, `(.L_x_233) ;  /* 0x00000c9000007945 */ /* 0x000fe20003800000 */
[----:B------:R-:W-:Y:S01]  /*96a0*/  ULDC UR6, c[0x0][0x658] ;  /* 0x0001960000067ab9 */ /* 0x000fe20000000800 */
[----:B------:R-:W-:Y:S01]  /*96b0*/  ULDC UR5, c[0x0][0x10] ;  /* 0x0000040000057ab9 */ /* 0x000fe20000000800 */
[----:B------:R-:W-:Y:S01]  /*96c0*/  UMOV UR7, 0xffffffff ;  /* 0xffffffff00077882 */ /* 0x000fe20000000000 */
[----:B------:R-:W-:Y:S01]  /*96d0*/  UMOV UR8, 0x1 ;  /* 0x0000000100087882 */ /* 0x000fe20000000000 */
[----:B------:R-:W-:Y:S01]  /*96e0*/  UIMAD.WIDE.U32 UR4, UR4, UR5, URZ ;  /* 0x00000005040472a5 */ /* 0x000fe2000f8e003f */
[----:B------:R-:W-:Y:S01]  /*96f0*/  IMAD.MOV.U32 R11, RZ, RZ, 0x1 ;  /* 0x00000001ff0b7424 */ /* 0x000fe200078e00ff */
[----:B------:R-:W-:Y:S01]  /*9700*/  USHF.L.U32 UR7, UR7, UR6, URZ ;  /* 0x0000000607077299 */ /* 0x000fe2000800063f */
[----:B------:R-:W-:Y:S01]  /*9710*/  LOP3.LUT R8, R19, 0x2, RZ, 0xfc, !PT ;  /* 0x0000000213087812 */ /* 0x000fe200078efcff */
[----:B------:R-:W-:-:S02]  /*9720*/  USHF.L.U32 UR18, UR8, UR6, URZ ;  /* 0x0000000608127299 */ /* 0x000fc4000800063f */
[----:B------:R-:W-:Y:S01]  /*9730*/  ULOP3.LUT UR17, URZ, UR7, URZ, 0x33, !UPT ;  /* 0x000000073f117292 */ /* 0x000fe2000f8e333f */
[----:B------:R-:W-:Y:S01]  /*9740*/  ULDC UR6, c[0x0][0x14] ;  /* 0x0000050000067ab9 */ /* 0x000fe20000000800 */
[----:B------:R-:W-:Y:S01]  /*9750*/  ULDC.64 UR22, c[0x0][0x198] ;  /* 0x0000660000167ab9 */ /* 0x000fe20000000a00 */
[----:B------:R-:W-:Y:S02]  /*9760*/  UIMAD.WIDE.U32 UR20, UR4, UR6, URZ ;  /* 0x00000006041472a5 */ /* 0x000fe4000f8e003f */
[----:B------:R-:W-:Y:S01]  /*9770*/  UIMAD UR13, UR5, UR6, URZ ;  /* 0x00000006050d72a4 */ /* 0x000fe2000f8e023f */
[----:B0-----:R-:W-:-:S03]  /*9780*/  VIADD R0, R0, 0x1f ;  /* 0x0000001f00007836 */ /* 0x001fc60000000000 */
[----:B------:R-:W-:Y:S02]  /*9790*/  UIADD3 UR13, UR21, UR13, URZ ;  /* 0x0000000d150d7290 */ /* 0x000fe4000fffe03f */
[----:B------:R-:W-:-:S04]  /*97a0*/  SHF.R.S32.HI R3, RZ, 0x1f, R0 ;  /* 0x0000001fff037819 */ /* 0x000fc80000011400 */
[----:B------:R-:W-:Y:S01]  /*97b0*/  LEA.HI R3, R3, R0, RZ, 0x5 ;  /* 0x0000000003037211 */ /* 0x000fe200078f28ff */
[----:B------:R-:W-:Y:S01]  /*97c0*/  IMAD.MOV.U32 R0, RZ, RZ, 0x1 ;  /* 0x00000001ff007424 */ /* 0x000fe200078e00ff */
[----:B-1----:R-:W-:Y:S02]  /*97d0*/  LOP3.LUT R9, R9, 0x1, RZ, 0xc0, !PT ;  /* 0x0000000109097812 */ /* 0x002fe400078ec0ff */
[----:B------:R-:W-:Y:S01]  /*97e0*/  SHF.R.S32.HI R10, RZ, 0x5, R3 ;  /* 0x00000005ff0a7819 */ /* 0x000fe20000011403 */
[----:B------:R-:W-:-:S04]  /*97f0*/  IMAD.MOV.U32 R3, RZ, RZ, RZ ;  /* 0x000000ffff037224 */ /* 0x000fc800078e00ff */
[----:B------:R-:W-:-:S07]  /*9800*/  VIADD R12, R10, 0x1 ;  /* 0x000000010a0c7836 */ /* 0x000fce0000000000 */
.L_x_244:
[----:B------:R-:W-:-:S03]  /*9810*/  UMOV UR4, 0xffffffff ;  /* 0xffffffff00047882 */ /* 0x000fc60000000000 */
[----:B------:R-:W-:Y:S05]  /*9820*/  BRA.DIV UR4, `(.L_x_234) ;  /* 0x0000001204807947 */ /* 0x000fea000b800000 */
[----:B------:R-:W-:-:S13]  /*9830*/  ELECT P6, URZ, PT ;  /* 0x00000000003f782f */ /* 0x000fda00038c0000 */
.L_x_261:
[----:B------:R-:W0:Y:S01]  /*9840*/  LDC R4, c[0x0][0x28c] ;  /* 0x0000a300ff047b82 */ /* 0x000e220000000800 */
[----:B------:R-:W-:Y:S01]  /*9850*/  BSSY B1, `(.L_x_235) ;  /* 0x000003a000017945 */ /* 0x000fe20003800000 */
[----:B0-----:R-:W-:-:S13]  /*9860*/  ISETP.LT.OR P6, PT, R4, 0x1, !P6 ;  /* 0x000000010400780c */ /* 0x001fda00077c1670 */
[----:B------:R-:W-:Y:S05]  /*9870*/  @P6 BRA `(.L_x_236) ;  /* 0x0000000000dc6947 */ /* 0x000fea0003800000 */
[----:B------:R-:W-:Y:S01]  /*9880*/  IMAD R20, R20, 0x2, R9 ;  /* 0x0000000214147824 */ /* 0x000fe200078e0209 */
[----:B------:R-:W-:Y:S01]  /*9890*/  SHF.L.U32 R21, R13, 0x8, RZ ;  /* 0x000000080d157819 */ /* 0x000fe200000006ff */
[----:B------:R-:W-:Y:S02]  /*98a0*/  IMAD.MOV.U32 R22, RZ, RZ, RZ ;  /* 0x000000ffff167224 */ /* 0x000fe400078e00ff */
[----:B------:R-:W-:Y:S02]  /*98b0*/  IMAD.MOV.U32 R4, RZ, RZ, R12 ;  /* 0x000000ffff047224 */ /* 0x000fe400078e000c */
[----:B------:R-:W-:Y:S02]  /*98c0*/  IMAD.MOV.U32 R5, RZ, RZ, R0 ;  /* 0x000000ffff057224 */ /* 0x000fe400078e0000 */
[----:B------:R-:W-:Y:S02]  /*98d0*/  IMAD.MOV.U32 R14, RZ, RZ, R3 ;  /* 0x000000ffff0e7224 */ /* 0x000fe400078e0003 */
[----:B------:R-:W-:-:S07]  /*98e0*/  IMAD R15, R20, 0x30, RZ ;  /* 0x00000030140f7824 */ /* 0x000fce00078e02ff */
.L_x_239:
[----:B------:R-:W0:Y:S01]  /*98f0*/  S2R R20, SR_CgaCtaId ;  /* 0x0000000000147919 */ /* 0x000e220000008800 */
[----:B------:R-:W-:Y:S02]  /*9900*/  MOV R7, 0x400 ;  /* 0x0000040000077802 */ /* 0x000fe40000000f00 */
[----:B------:R-:W-:-:S13]  /*9910*/  LOP3.LUT P1, RZ, R18, 0x7f, RZ, 0xc0, !PT ;  /* 0x0000007f12ff7812 */ /* 0x000fda000782c0ff */
[----:B------:R-:W1:Y:S01]  /*9920*/  @!P1 LDC R13, c[0x0][0x500] ;  /* 0x00014000ff0d9b82 */ /* 0x000e620000000800 */
[----:B0-----:R-:W-:Y:S02]  /*9930*/  LEA R23, R20, R7, 0x18 ;  /* 0x0000000714177211 */ /* 0x001fe400078ec0ff */
[----:B------:R-:W-:-:S03]  /*9940*/  SHF.L.U32 R7, R5, 0x1f, RZ ;  /* 0x0000001f05077819 */ /* 0x000fc600000006ff */
[----:B------:R-:W-:-:S04]  /*9950*/  IMAD R20, R14, 0x8, R23 ;  /* 0x000000080e147824 */ /* 0x000fc800078e0217 */
[----:B------:R-:W0:Y:S02]  /*9960*/  SYNCS.PHASECHK.TRANS64.TRYWAIT P0, [R20+URZ+0x50], R7 ;  /* 0x00005007140075a7 */ /* 0x000e24000800017f */
[----:B01----:R-:W-:Y:S05]  /*9970*/  @!P0 BRA `(.L_x_237) ;  /* 0x00000010004c8947 */ /* 0x003fea0003800000 */
.L_x_262:
[----:B0-----:R-:W-:Y:S01]  /*9980*/  PRMT R7, R8, 0x9910, RZ ;  /* 0x0000991008077816 */ /* 0x001fe200000000ff */
[----:B------:R0:W-:Y:S03]  /*9990*/  @!P1 SYNCS.ARRIVE.TRANS64 RZ, [R20+URZ], R13 ;  /* 0x0000000d14ff99a7 */ /* 0x0001e6000800003f */
[----:B------:R-:W-:-:S13]  /*99a0*/  ISETP.NE.AND P0, PT, R7, 0x2, PT ;  /* 0x000000020700780c */ /* 0x000fda0003f05270 */
[----:B0-----:R-:W-:Y:S05]  /*99b0*/  @P0 BRA `(.L_x_238) ;  /* 0x0000000000040947 */ /* 0x001fea0003800000 */
[----:B------:R-:W-:Y:S01]  /*99c0*/  BPT.TRAP 0x1 ;  /* 0x000000040000795c */ /* 0x000fe20000300000 */
.L_x_238:
[----:B------:R-:W-:Y:S01]  /*99d0*/  IMAD R7, R14, 0x2, R9 ;  /* 0x000000020e077824 */ /* 0x000fe200078e0209 */
[----:B------:R-:W-:Y:S01]  /*99e0*/  R2UR UR9, R20 ;  /* 0x00000000140972ca */ /* 0x000fe200000e0000 */
[--C-:B------:R-:W-:Y:S01]  /*99f0*/  IMAD R13, R14, 0x4000, R23.reuse ;  /* 0x000040000e0d7824 */ /* 0x100fe200078e0217 */
[----:B------:R-:W-:Y:S01]  /*9a00*/  UIADD3 UR4, UP0, UR22, 0xf0, URZ ;  /* 0x000000f016047890 */ /* 0x000fe2000ff1e03f */
[----:B------:R-:W-:Y:S01]  /*9a10*/  IMAD R7, R7, 0x600, RZ ;  /* 0x0000060007077824 */ /* 0x000fe200078e02ff */
[----:B------:R-:W-:Y:S01]  /*9a20*/  R2UR UR11, R21 ;  /* 0x00000000150b72ca */ /* 0x000fe200000e0000 */
[----:B------:R-:W-:Y:S01]  /*9a30*/  VIADD R4, R4, 0xffffffff ;  /* 0xffffffff04047836 */ /* 0x000fe20000000000 */
[----:B------:R-:W-:Y:S01]  /*9a40*/  R2UR UR5, R13 ;  /* 0x000000000d0572ca */ /* 0x000fe200000e0000 */
[----:B------:R-:W-:Y:S01]  /*9a50*/  IMAD R7, R7, 0x2, R23 ;  /* 0x0000000207077824 */ /* 0x000fe200078e0217 */
[----:B------:R-:W-:Y:S01]  /*9a60*/  R2UR UR10, R22 ;  /* 0x00000000160a72ca */ /* 0x000fe200000e0000 */
[----:B------:R-:W-:Y:S01]  /*9a70*/  UIADD3 UR24, UP1, UR22, 0x1f0, URZ ;  /* 0x000001f016187890 */ /* 0x000fe2000ff3e03f */
[----:B------:R-:W-:Y:S01]  /*9a80*/  R2UR UR12, R6 ;  /* 0x00000000060c72ca */ /* 0x000fe200000e0000 */
[----:B------:R-:W-:Y:S01]  /*9a90*/  VIADD R14, R14, 0x1 ;  /* 0x000000010e0e7836 */ /* 0x000fe20000000000 */
[----:B------:R-:W-:Y:S01]  /*9aa0*/  R2UR UR8, R7 ;  /* 0x00000000070872ca */ /* 0x000fe200000e0000 */
[----:B------:R-:W-:Y:S01]  /*9ab0*/  UIADD3.X UR25, URZ, UR23, URZ, UP1, !UPT ;  /* 0x000000173f197290 */ /* 0x000fe20008ffe43f */
[----:B------:R-:W-:Y:S01]  /*9ac0*/  R2UR UR19, R15 ;  /* 0x000000000f1372ca */ /* 0x000fe200000e0000 */
[----:B------:R-:W-:Y:S01]  /*9ad0*/  UMOV UR6, 0x0 ;  /* 0x0000000000067882 */ /* 0x000fe20000000000 */
[----:B------:R-:W-:Y:S01]  /*9ae0*/  ISETP.GT.AND P1, PT, R4, 0x1, PT ;  /* 0x000000010400780c */ /* 0x000fe20003f24270 */
[----:B------:R-:W-:Y:S01]  /*9af0*/  UMOV UR7, 0x10000000 ;  /* 0x1000000000077882 */ /* 0x000fe20000000000 */
[----:B------:R-:W-:Y:S01]  /*9b00*/  ISETP.NE.AND P0, PT, R14, 0xa, PT ;  /* 0x0000000a0e00780c */ /* 0x000fe20003f05270 */
[----:B------:R-:W-:Y:S01]  /*9b10*/  UIADD3 UR14, UR5, 0x180, URZ ;  /* 0x00000180050e7890 */ /* 0x000fe2000fffe03f */
[----:B------:R-:W-:Y:S01]  /*9b20*/  VIADD R22, R22, 0x20 ;  /* 0x0000002016167836 */ /* 0x000fe20000000000 */
[----:B------:R-:W-:Y:S01]  /*9b30*/  UIADD3.X UR5, URZ, UR23, URZ, UP0, !UPT ;  /* 0x000000173f057290 */ /* 0x000fe200087fe43f */
[----:B------:R-:W-:Y:S01]  /*9b40*/  SEL R20, RZ, 0x1, P0 ;  /* 0x00000001ff147807 */ /* 0x000fe20000000000 */
[----:B------:R-:W-:Y:S01]  /*9b50*/  UMOV UR26, 0x30000 ;  /* 0x00030000001a7882 */ /* 0x000fe20000000000 */
[----:B------:R-:W-:Y:S01]  /*9b60*/  SEL R14, R14, RZ, P0 ;  /* 0x000000ff0e0e7207 */ /* 0x000fe20000000000 */
[----:B------:R-:W-:Y:S01]  /*9b70*/  UIADD3 UR15, UR8, 0x28180, URZ ;  /* 0x00028180080f7890 */ /* 0x000fe2000fffe03f */
[----:B------:R-:W-:-:S02]  /*9b80*/  LOP3.LUT R5, R5, R20, RZ, 0x3c, !PT ;  /* 0x0000001405057212 */ /* 0x000fc400078e3cff */
[----:B------:R-:W-:Y:S02]  /*9b90*/  UMOV UR8, UR14 ;  /* 0x0000000e00087c82 */ /* 0x000fe40008000000 */
[----:B------:R0:W-:Y:S02]  /*9ba0*/  UTMALDG.3D [UR8], [UR4], desc[UR6] ;  /* 0x00000608040075b4 */ /* 0x0001e40008011000 */
[----:B0-----:R-:W-:Y:S01]  /*9bb0*/  UMOV UR8, UR15 ;  /* 0x0000000f00087c82 */ /* 0x001fe20008000000 */
[----:B------:R-:W-:Y:S02]  /*9bc0*/  UMOV UR11, UR19 ;  /* 0x00000013000b7c82 */ /* 0x000fe40008000000 */
[----:B------:R0:W-:Y:S02]  /*9bd0*/  UTMALDG.3D.MULTICAST [UR8], [UR24], UR26, desc[UR6] ;  /* 0x00000608180073b4 */ /* 0x0001e4000801181a */
[----:B0-----:R-:W-:Y:S05]  /*9be0*/  @P1 BRA `(.L_x_239) ;  /* 0xfffffffc00401947 */ /* 0x001fea000383ffff */
.L_x_236:
[----:B------:R-:W-:Y:S05]  /*9bf0*/  BSYNC B1 ;  /* 0x0000000000017941 */ /* 0x000fea0003800000 */
.L_x_235:
[----:B------:R-:W-:Y:S01]  /*9c00*/  LOP3.LUT P1, RZ, R11, 0xff, RZ, 0xc0, !PT ;  /* 0x000000ff0bff7812 */ /* 0x000fe2000782c0ff */
[C---:B------:R-:W-:Y:S01]  /*9c10*/  IMAD.IADD R6, R10.reuse, 0x1, R3 ;  /* 0x000000010a067824 */ /* 0x040fe200078e0203 */
[----:B------:R-:W-:Y:S01]  /*9c20*/  ULDC.64 UR4, c[0x0][0x650] ;  /* 0x0001940000047ab9 */ /* 0x000fe20000000a00 */
[----:B------:R-:W-:Y:S01]  /*9c30*/  ISETP.GE.U32.AND P2, PT, R10, 0xa, PT ;  /* 0x0000000a0a00780c */ /* 0x000fe20003f46070 */
[----:B------:R-:W-:Y:S01]  /*9c40*/  BSSY B1, `(.L_x_240) ;  /* 0x000006b000017945 */ /* 0x000fe20003800000 */
[----:B------:R-:W-:Y:S01]  /*9c50*/  IMAD.MOV.U32 R13, RZ, RZ, -0x1 ;  /* 0xffffffffff0d7424 */ /* 0x000fe200078e00ff */
[----:B------:R-:W-:Y:S02]  /*9c60*/  ISETP.GT.U32.AND P0, PT, R6, 0x9, PT ;  /* 0x000000090600780c */ /* 0x000fe40003f04070 */
[----:B------:R-:W-:Y:S02]  /*9c70*/  MOV R20, 0xffffffff ;  /* 0xffffffff00147802 */ /* 0x000fe40000000f00 */
[----:B------:R-:W-:-:S02]  /*9c80*/  ISETP.LT.U32.AND P0, PT, R10, 0xa, P0 ;  /* 0x0000000a0a00780c */ /* 0x000fc40000701070 */
[----:B------:R-:W-:Y:S01]  /*9c90*/  PRMT R11, RZ, 0x7610, R11 ;  /* 0x00007610ff0b7816 */ /* 0x000fe2000000000b */
[----:B------:R-:W0:Y:S01]  /*9ca0*/  @P1 S2R R5, SR_CgaCtaId ;  /* 0x0000000000051919 */ /* 0x000e220000008800 */
[----:B------:R-:W-:-:S04]  /*9cb0*/  @P1 MOV R4, 0x400 ;  /* 0x0000040000041802 */ /* 0x000fc80000000f00 */
[----:B0-----:R-:W-:Y:S01]  /*9cc0*/  @P1 LEA R3, R5, R4, 0x18 ;  /* 0x0000000405031211 */ /* 0x001fe200078ec0ff */
[----:B------:R-:W-:-:S03]  /*9cd0*/  IMAD.WIDE.U32 R4, R6, -0x33333333, RZ ;  /* 0xcccccccd06047825 */ /* 0x000fc600078e00ff */
[----:B------:R0:W-:Y:S01]  /*9ce0*/  @P1 SYNCS.ARRIVE.TRANS64.A1T0 RZ, [R3+URZ+0xb8], RZ ;  /* 0x0000b8ff03ff19a7 */ /* 0x0001e2000810003f */
[----:B------:R-:W-:Y:S02]  /*9cf0*/  IADD3 R16, P1, R16, UR20, RZ ;  /* 0x0000001410107c10 */ /* 0x000fe4000ff3e0ff */
[----:B------:R-:W-:Y:S02]  /*9d00*/  SHF.R.U32.HI R5, RZ, 0x3, R5 ;  /* 0x00000003ff057819 */ /* 0x000fe40000011605 */
[----:B------:R-:W-:Y:S02]  /*9d10*/  IADD3.X R17, R17, UR13, RZ, P1, !PT ;  /* 0x0000000d11117c10 */ /* 0x000fe40008ffe4ff */
[----:B------:R-:W-:Y:S02]  /*9d20*/  PRMT R4, RZ, 0x7610, R4 ;  /* 0x00007610ff047816 */ /* 0x000fe40000000004 */
[----:B0-----:R-:W-:Y:S02]  /*9d30*/  SEL R3, RZ, 0x1, !P0 ;  /* 0x00000001ff037807 */ /* 0x001fe40004000000 */
[----:B------:R-:W-:-:S02]  /*9d40*/  ISETP.GE.U32.AND P0, PT, R16, UR4, PT ;  /* 0x0000000410007c0c */ /* 0x000fc4000bf06070 */
[----:B------:R-:W-:Y:S01]  /*9d50*/  LOP3.LUT R0, R0, R3, RZ, 0x3c, !PT ;  /* 0x0000000300007212 */ /* 0x000fe200078e3cff */
[----:B------:R-:W-:Y:S01]  /*9d60*/  IMAD R3, R5, -0xa, R6 ;  /* 0xfffffff605037824 */ /* 0x000fe200078e0206 */
[----:B------:R-:W-:Y:S01]  /*9d70*/  ISETP.GE.U32.AND.EX P0, PT, R17, UR5, PT, P0 ;  /* 0x0000000511007c0c */ /* 0x000fe2000bf06100 */
[----:B------:R-:W-:Y:S01]  /*9d80*/  IMAD.MOV.U32 R6, RZ, RZ, -0x1 ;  /* 0xffffffffff067424 */ /* 0x000fe200078e00ff */
[----:B------:R-:W-:-:S11]  /*9d90*/  @P2 LOP3.LUT R0, R0, 0x1, R5, 0x78, !PT ;  /* 0x0000000100002812 */ /* 0x000fd600078e7805 */
[----:B------:R-:W-:Y:S05]  /*9da0*/  @P0 BRA `(.L_x_241) ;  /* 0x0000000400500947 */ /* 0x000fea0003800000 */
[----:B------:R-:W0:Y:S01]  /*9db0*/  S2R R15, SR_CTAID.X ;  /* 0x00000000000f7919 */ /* 0x000e220000002500 */
[----:B------:R-:W-:Y:S01]  /*9dc0*/  ULDC.64 UR4, c[0x0][0x628] ;  /* 0x00018a0000047ab9 */ /* 0x000fe20000000a00 */
[----:B------:R-:W1:Y:S01]  /*9dd0*/  LDC R20, c[0x0][0x144] ;  /* 0x00005100ff147b82 */ /* 0x000e620000000800 */
[----:B------:R-:W-:Y:S01]  /*9de0*/  ISETP.NE.U32.AND P0, PT, RZ, UR4, PT ;  /* 0x00000004ff007c0c */ /* 0x000fe2000bf05070 */
[----:B------:R-:W2:Y:S01]  /*9df0*/  S2R R13, SR_CTAID.Y ;  /* 0x00000000000d7919 */ /* 0x000ea20000002600 */
[----:B------:R-:W-:Y:S01]  /*9e00*/  ULDC UR7, c[0x0][0x630] ;  /* 0x00018c0000077ab9 */ /* 0x000fe20000000800 */
[----:B------:R-:W-:Y:S01]  /*9e10*/  ULDC UR8, c[0x0][0x150] ;  /* 0x0000540000087ab9 */ /* 0x000fe20000000800 */
[----:B------:R-:W-:Y:S01]  /*9e20*/  ISETP.NE.AND.EX P0, PT, RZ, UR5, PT, P0 ;  /* 0x00000005ff007c0c */ /* 0x000fe2000bf05300 */
[----:B------:R-:W-:Y:S02]  /*9e30*/  IMAD.MOV.U32 R4, RZ, RZ, R16 ;  /* 0x000000ffff047224 */ /* 0x000fe400078e0010 */
[----:B------:R-:W-:Y:S01]  /*9e40*/  IMAD.MOV.U32 R5, RZ, RZ, R17 ;  /* 0x000000ffff057224 */ /* 0x000fe200078e0011 */
[----:B0-----:R-:W-:-:S09]  /*9e50*/  I2FP.F32.U32 R22, R15 ;  /* 0x0000000f00167245 */ /* 0x001fd20000201000 */
[----:B------:R-:W-:Y:S05]  /*9e60*/  @!P0 BRA `(.L_x_242) ;  /* 0x0000000000288947 */ /* 0x000fea0003800000 */
[----:B------:R-:W-:Y:S02]  /*9e70*/  ULDC UR6, c[0x0][0x634] ;  /* 0x00018d0000067ab9 */ /* 0x000fe40000000800 */
[----:B------:R-:W-:-:S05]  /*9e80*/  IADD3 R5, P0, R16, UR6, RZ ;  /* 0x0000000610057c10 */ /* 0x000fca000ff1e0ff */
[----:B------:R-:W-:-:S04]  /*9e90*/  IMAD.X R21, RZ, RZ, R17, P0 ;  /* 0x000000ffff157224 */ /* 0x000fc800000e0611 */
[----:B------:R-:W-:-:S04]  /*9ea0*/  IMAD.WIDE.U32 R6, R21, UR4, RZ ;  /* 0x0000000415067c25 */ /* 0x000fc8000f8e00ff */
[----:B------:R-:W-:-:S04]  /*9eb0*/  IMAD.WIDE.U32 R6, P0, R5, UR5, R6 ;  /* 0x0000000505067c25 */ /* 0x000fc8000f800006 */
[----:B------:R-:W-:-:S04]  /*9ec0*/  IMAD.WIDE.U32 R4, R5, UR4, RZ ;  /* 0x0000000405047c25 */ /* 0x000fc8000f8e00ff */
[----:B------:R-:W-:Y:S01]  /*9ed0*/  IMAD.MOV.U32 R4, RZ, RZ, R7 ;  /* 0x000000ffff047224 */ /* 0x000fe200078e0007 */
[----:B------:R-:W-:Y:S01]  /*9ee0*/  IADD3 RZ, P1, R5, R6, RZ ;  /* 0x0000000605ff7210 */ /* 0x000fe20007f3e0ff */
[----:B------:R-:W-:-:S04]  /*9ef0*/  IMAD.X R5, RZ, RZ, RZ, P0 ;  /* 0x000000ffff057224 */ /* 0x000fc800000e06ff */
[----:B------:R-:W-:-:S08]  /*9f00*/  IMAD.WIDE.U32.X R4, R21, UR5, R4, P1 ;  /* 0x0000000515047c25 */ /* 0x000fd000088e0404 */
.L_x_242:
[----:B------:R-:W-:Y:S01]  /*9f10*/  FMUL R22, R22, UR8 ;  /* 0x0000000816167c20 */ /* 0x000fe20008400000 */
[--C-:B------:R-:W-:Y:S01]  /*9f20*/  SHF.R.U64 R14, R4, UR7, R5.reuse ;  /* 0x00000007040e7c19 */ /* 0x100fe20008001205 */
[----:B------:R-:W-:Y:S01]  /*9f30*/  ULDC.64 UR4, c[0x0][0x620] ;  /* 0x0001880000047ab9 */ /* 0x000fe20000000a00 */
[----:B------:R-:W-:Y:S01]  /*9f40*/  SHF.R.U32.HI R4, RZ, UR7, R5 ;  /* 0x00000007ff047c19 */ /* 0x000fe20008011605 */
[----:B------:R-:W-:Y:S01]  /*9f50*/  ULDC.64 UR6, c[0x0][0x640] ;  /* 0x0001900000067ab9 */ /* 0x000fe20000000a00 */
[----:B------:R-:W-:Y:S01]  /*9f60*/  IADD3 R5, P0, RZ, -R14, RZ ;  /* 0x8000000eff057210 */ /* 0x000fe20007f1e0ff */
[----:B------:R-:W0:Y:S04]  /*9f70*/  F2I.U32.TRUNC.NTZ R22, R22 ;  /* 0x0000001600167305 */ /* 0x000e28000020f000 */
[----:B------:R-:W-:Y:S01]  /*9f80*/  IMAD.X R4, RZ, RZ, ~R4, P0 ;  /* 0x000000ffff047224 */ /* 0x000fe200000e0e04 */
[----:B------:R-:W-:-:S03]  /*9f90*/  ISETP.NE.U32.AND P0, PT, RZ, UR6, PT ;  /* 0x00000006ff007c0c */ /* 0x000fc6000bf05070 */
[----:B------:R-:W-:Y:S01]  /*9fa0*/  IMAD R4, R4, UR4, RZ ;  /* 0x0000000404047c24 */ /* 0x000fe2000f8e02ff */
[----:B------:R-:W-:-:S03]  /*9fb0*/  ISETP.NE.AND.EX P0, PT, RZ, UR7, PT, P0 ;  /* 0x00000007ff007c0c */ /* 0x000fc6000bf05300 */
[C---:B------:R-:W-:Y:S01]  /*9fc0*/  IMAD R7, R5.reuse, UR5, R4 ;  /* 0x0000000505077c24 */ /* 0x040fe2000f8e0204 */
[----:B------:R-:W-:Y:S01]  /*9fd0*/  ULDC UR5, c[0x0][0x154] ;  /* 0x0000550000057ab9 */ /* 0x000fe20000000800 */
[----:B------:R-:W-:Y:S01]  /*9fe0*/  IMAD.WIDE.U32 R4, R5, UR4, R16 ;  /* 0x0000000405047c25 */ /* 0x000fe2000f8e0010 */
[----:B------:R-:W-:-:S03]  /*9ff0*/  ULDC UR4, c[0x0][0x618] ;  /* 0x0001860000047ab9 */ /* 0x000fc60000000800 */
[----:B0-----:R-:W-:Y:S02]  /*a000*/  IMAD.MOV R6, RZ, RZ, -R22 ;  /* 0x000000ffff067224 */ /* 0x001fe400078e0a16 */
[----:B------:R-:W-:Y:S02]  /*a010*/  IMAD.IADD R5, R5, 0x1, R7 ;  /* 0x0000000105057824 */ /* 0x000fe400078e0207 */
[----:B-1----:R-:W-:Y:S01]  /*a020*/  IMAD R15, R20, R6, R15 ;  /* 0x00000006140f7224 */ /* 0x002fe200078e020f */
[----:B--2---:R-:W-:Y:S01]  /*a030*/  I2FP.F32.U32 R6, R13 ;  /* 0x0000000d00067245 */ /* 0x004fe20000201000 */
[----:B------:R-:W0:Y:S01]  /*a040*/  LDC R20, c[0x0][0x148] ;  /* 0x00005200ff147b82 */ /* 0x000e220000000800 */
[--C-:B------:R-:W-:Y:S02]  /*a050*/  SHF.R.U64 R21, R4, UR4, R5.reuse ;  /* 0x0000000404157c19 */ /* 0x100fe40008001205 */
[----:B------:R-:W-:Y:S01]  /*a060*/  SHF.R.U32.HI R4, RZ, UR4, R5 ;  /* 0x00000004ff047c19 */ /* 0x000fe20008011605 */
[----:B------:R-:W-:Y:S01]  /*a070*/  FMUL R6, R6, UR5 ;  /* 0x0000000506067c20 */ /* 0x000fe20008400000 */
[----:B------:R-:W-:-:S02]  /*a080*/  ULDC UR4, c[0x0][0x608] ;  /* 0x0001820000047ab9 */ /* 0x000fc40000000800 */
[--C-:B------:R-:W-:Y:S01]  /*a090*/  SHF.R.U64 R23, R21, UR4, R4.reuse ;  /* 0x0000000415177c19 */ /* 0x100fe20008001204 */
[----:B------:R1:W2:Y:S01]  /*a0a0*/  F2I.U32.TRUNC.NTZ R24, R6 ;  /* 0x0000000600187305 */ /* 0x0002a2000020f000 */
[----:B------:R-:W-:Y:S01]  /*a0b0*/  SHF.R.U32.HI R4, RZ, UR4, R4 ;  /* 0x00000004ff047c19 */ /* 0x000fe20008011604 */
[----:B------:R-:W-:-:S03]  /*a0c0*/  ULDC UR4, c[0x0][0x658] ;  /* 0x0001960000047ab9 */ /* 0x000fc60000000800 */
[--C-:B------:R-:W-:Y:S02]  /*a0d0*/  SHF.R.U64 R22, R23, UR4, R4.reuse ;  /* 0x0000000417167c19 */ /* 0x100fe40008001204 */
[----:B------:R-:W-:-:S03]  /*a0e0*/  SHF.R.U32.HI R25, RZ, UR4, R4 ;  /* 0x00000004ff197c19 */ /* 0x000fc60008011604 */
[----:B------:R-:W-:Y:S02]  /*a0f0*/  IMAD.MOV.U32 R4, RZ, RZ, R22 ;  /* 0x000000ffff047224 */ /* 0x000fe400078e0016 */
[----:B------:R-:W-:Y:S01]  /*a100*/  IMAD.MOV.U32 R5, RZ, RZ, R25 ;  /* 0x000000ffff057224 */ /* 0x000fe200078e0019 */
[----:B-1----:R-:W-:Y:S06]  /*a110*/  @!P0 BRA `(.L_x_243) ;  /* 0x0000000000288947 */ /* 0x002fec0003800000 */
[----:B------:R-:W-:Y:S02]  /*a120*/  ULDC UR4, c[0x0][0x64c] ;  /* 0x0001930000047ab9 */ /* 0x000fe40000000800 */
[----:B------:R-:W-:-:S05]  /*a130*/  IADD3 R5, P0, R22, UR4, RZ ;  /* 0x0000000416057c10 */ /* 0x000fca000ff1e0ff */
[----:B------:R-:W-:-:S04]  /*a140*/  IMAD.X R25, RZ, RZ, R25, P0 ;  /* 0x000000ffff197224 */ /* 0x000fc800000e0619 */
[----:B------:R-:W-:-:S04]  /*a150*/  IMAD.WIDE.U32 R6, R25, UR6, RZ ;  /* 0x0000000619067c25 */ /* 0x000fc8000f8e00ff */
[----:B------:R-:W-:-:S04]  /*a160*/  IMAD.WIDE.U32 R6, P0, R5, UR7, R6 ;  /* 0x0000000705067c25 */ /* 0x000fc8000f800006 */
[----:B------:R-:W-:Y:S01]  /*a170*/  IMAD.WIDE.U32 R4, R5, UR6, RZ ;  /* 0x0000000605047c25 */ /* 0x000fe2000f8e00ff */
[----:B------:R-:W-:-:S04]  /*a180*/  MOV R4, R7 ;  /* 0x0000000700047202 */ /* 0x000fc80000000f00 */
[----:B------:R-:W-:Y:S01]  /*a190*/  IADD3 RZ, P1, R5, R6, RZ ;  /* 0x0000000605ff7210 */ /* 0x000fe20007f3e0ff */
[----:B------:R-:W-:-:S04]  /*a1a0*/  IMAD.X R5, RZ, RZ, RZ, P0 ;  /* 0x000000ffff057224 */ /* 0x000fc800000e06ff */
[----:B------:R-:W-:-:S08]  /*a1b0*/  IMAD.WIDE.U32.X R4, R25, UR7, R4, P1 ;  /* 0x0000000719047c25 */ /* 0x000fd000088e0404 */
.L_x_243:
[----:B------:R-:W-:Y:S01]  /*a1c0*/  ISETP.NE.AND P0, PT, R2, 0x1, PT ;  /* 0x000000010200780c */ /* 0x000fe20003f05270 */
[----:B------:R-:W-:Y:S01]  /*a1d0*/  ULDC UR4, c[0x0][0x648] ;  /* 0x0001920000047ab9 */ /* 0x000fe20000000800 */
[----:B------:R-:W-:Y:S01]  /*a1e0*/  LOP3.LUT R23, R23, UR17, RZ, 0xc0, !PT ;  /* 0x0000001117177c12 */ /* 0x000fe2000f8ec0ff */
[----:B--2---:R-:W-:Y:S01]  /*a1f0*/  IMAD.MOV R24, RZ, RZ, -R24 ;  /* 0x000000ffff187224 */ /* 0x004fe200078e0a18 */
[----:B------:R-:W-:Y:S01]  /*a200*/  SHF.R.U64 R4, R4, UR4, R5 ;  /* 0x0000000404047c19 */ /* 0x000fe20008001205 */
[----:B------:R-:W-:Y:S01]  /*a210*/  ULDC UR4, c[0x0][0x638] ;  /* 0x00018e0000047ab9 */ /* 0x000fe20000000800 */
[----:B------:R-:W-:Y:S01]  /*a220*/  LOP3.LUT R21, R21, UR16, RZ, 0xc0, !PT ;  /* 0x0000001015157c12 */ /* 0x000fe2000f8ec0ff */
[----:B------:R-:W-:Y:S01]  /*a230*/  ULDC UR5, c[0x0][0x610] ;  /* 0x0001840000057ab9 */ /* 0x000fe20000000800 */
[----:B------:R-:W-:Y:S02]  /*a240*/  IMAD.MOV.U32 R6, RZ, RZ, R14 ;  /* 0x000000ffff067224 */ /* 0x000fe400078e000e */
[----:B------:R-:W-:-:S02]  /*a250*/  IMAD.MOV R5, RZ, RZ, -R4 ;  /* 0x000000ffff057224 */ /* 0x000fc400078e0a04 */
[----:B------:R-:W-:Y:S02]  /*a260*/  IMAD R4, R4, UR18, R23 ;  /* 0x0000001204047c24 */ /* 0x000fe4000f8e0217 */
[----:B0-----:R-:W-:Y:S02]  /*a270*/  @P0 IMAD R15, R20, R24, R13 ;  /* 0x00000018140f0224 */ /* 0x001fe400078e020d */
[----:B------:R-:W-:Y:S01]  /*a280*/  IMAD R22, R5, UR4, R22 ;  /* 0x0000000405167c24 */ /* 0x000fe2000f8e0216 */
[----:B------:R-:W-:Y:S01]  /*a290*/  ULDC UR4, c[0x0][0x600] ;  /* 0x0001800000047ab9 */ /* 0x000fe20000000800 */
[----:B------:R-:W-:Y:S02]  /*a2a0*/  IMAD R15, R4, UR5, R15 ;  /* 0x00000005040f7c24 */ /* 0x000fe4000f8e020f */
[----:B------:R-:W-:Y:S02]  /*a2b0*/  IMAD R22, R22, UR4, R21 ;  /* 0x0000000416167c24 */ /* 0x000fe4000f8e0215 */
[----:B------:R-:W-:-:S03]  /*a2c0*/  IMAD.MOV.U32 R4, RZ, RZ, 0x1 ;  /* 0x00000001ff047424 */ /* 0x000fc600078e00ff */
[----:B------:R-:W-:Y:S02]  /*a2d0*/  SEL R20, R22, R15, !P0 ;  /* 0x0000000f16147207 */ /* 0x000fe40004000000 */
[----:B------:R-:W-:-:S07]  /*a2e0*/  SEL R13, R15, R22, !P0 ;  /* 0x000000160f0d7207 */ /* 0x000fce0004000000 */
.L_x_241:
[----:B------:R-:W-:Y:S05]  /*a2f0*/  BSYNC B1 ;  /* 0x0000000000017941 */ /* 0x000fea0003800000 */
.L_x_240:
[----:B------:R-:W-:-:S13]  /*a300*/  LOP3.LUT P0, RZ, R4, 0xff, RZ, 0xc0, !PT ;  /* 0x000000ff04ff7812 */ /* 0x000fda000780c0ff */
[----:B------:R-:W-:Y:S05]  /*a310*/  @P0 BRA `(.L_x_244) ;  /* 0xfffffff4003c0947 */ /* 0x000fea000383ffff */
[----:B------:R-:W-:Y:S05]  /*a320*/  BSYNC B0 ;  /* 0x0000000000007941 */ /* 0x000fea0003800000 */
.L_x_233:
[----:B------:R-:W-:-:S03]  /*a330*/  UMOV UR4, 0xffffffff ;  /* 0xffffffff00047882 */ /* 0x000fc60000000000 */
[----:B------:R-:W-:Y:S05]  /*a340*/  BRA.DIV UR4, `(.L_x_245) ;  /* 0x0000000604ec7947 */ /* 0x000fea000b800000 */
[----:B------:R-:W-:-:S13]  /*a350*/  ELECT P6, URZ, PT ;  /* 0x00000000003f782f */ /* 0x000fda00038c0000 */
.L_x_265:
[----:B------:R-:W-:Y:S04]  /*a360*/  BSSY B0, `(.L_x_246) ;  /* 0x0000061000007945 */ /* 0x000fe80003800000 */
[----:B------:R-:W-:Y:S05]  /*a370*/  @!P6 BRA `(.L_x_247) ;  /* 0x00000004007ce947 */ /* 0x000fea0003800000 */
[----:B------:R-:W-:-:S04]  /*a380*/  LOP3.LUT R19, R19, 0x2, RZ, 0xfc, !PT ;  /* 0x0000000213137812 */ /* 0x000fc800078efcff */
[----:B------:R-:W-:-:S13]  /*a390*/  ISETP.NE.AND P0, PT, R19, 0x3, PT ;  /* 0x000000031300780c */ /* 0x000fda0003f05270 */
[----:B------:R-:W-:Y:S05]  /*a3a0*/  @!P0 BRA `(.L_x_248) ;  /* 0x0000000000048947 */ /* 0x000fea0003800000 */
[----:B------:R-:W-:Y:S01]  /*a3b0*/  BPT.TRAP 0x1 ;  /* 0x000000040000795c */ /* 0x000fe20000300000 */
.L_x_248:
[----:B------:R-:W0:Y:S01]  /*a3c0*/  S2R R5, SR_CgaCtaId ;  /* 0x0000000000057919 */ /* 0x000e220000008800 */
[----:B------:R-:W-:Y:S02]  /*a3d0*/  MOV R2, 0x400 ;  /* 0x0000040000027802 */ /* 0x000fe40000000f00 */
[----:B------:R-:W-:Y:S02]  /*a3e0*/  SHF.L.U32 R4, R0, 0x1f, RZ ;  /* 0x0000001f00047819 */ /* 0x000fe400000006ff */
[----:B0-----:R-:W-:-:S05]  /*a3f0*/  LEA R2, R5, R2, 0x18 ;  /* 0x0000000205027211 */ /* 0x001fca00078ec0ff */
[----:B------:R-:W-:-:S04]  /*a400*/  VIADD R2, R2, 0x50 ;  /* 0x0000005002027836 */ /* 0x000fc80000000000 */
[C---:B------:R-:W-:Y:S02]  /*a410*/  IMAD R7, R3.reuse, 0x8, R2 ;  /* 0x0000000803077824 */ /* 0x040fe400078e0202 */
[----:B------:R-:W-:Y:S02]  /*a420*/  VIADD R3, R3, 0x1 ;  /* 0x0000000103037836 */ /* 0x000fe40000000000 */
[----:B------:R-:W0:Y:S03]  /*a430*/  SYNCS.PHASECHK.TRANS64.TRYWAIT P0, [R7+URZ], R4 ;  /* 0x00000004070075a7 */ /* 0x000e26000800017f */
[----:B------:R-:W-:-:S04]  /*a440*/  ISETP.NE.AND P1, PT, R3, 0xa, PT ;  /* 0x0000000a0300780c */ /* 0x000fc80003f25270 */
[----:B------:R-:W-:Y:S02]  /*a450*/  SEL R5, RZ, 0x1, P1 ;  /* 0x00000001ff057807 */ /* 0x000fe40000800000 */
[----:B------:R-:W-:Y:S02]  /*a460*/  SEL R3, R3, RZ, P1 ;  /* 0x000000ff03037207 */ /* 0x000fe40000800000 */
[----:B------:R-:W-:-:S03]  /*a470*/  LOP3.LUT R6, R0, R5, RZ, 0x3c, !PT ;  /* 0x0000000500067212 */ /* 0x000fc600078e3cff */
[----:B------:R-:W-:Y:S01]  /*a480*/  IMAD R8, R3, 0x8, R2 ;  /* 0x0000000803087824 */ /* 0x000fe200078e0202 */
[----:B------:R-:W-:Y:S01]  /*a490*/  SHF.L.U32 R5, R6, 0x1f, RZ ;  /* 0x0000001f06057819 */ /* 0x000fe200000006ff */
[----:B0-----:R-:W-:Y:S06]  /*a4a0*/  @!P0 BRA `(.L_x_249) ;  /* 0x0000000400b48947 */ /* 0x001fec0003800000 */
.L_x_266:
[----:B------:R-:W1:Y:S01]  /*a4b0*/  SYNCS.PHASECHK.TRANS64.TRYWAIT P0, [R8+URZ], R5 ;  /* 0x00000005080075a7 */ /* 0x000e62000800017f */
[----:B------:R-:W-:-:S05]  /*a4c0*/  VIADD R0, R3, 0x1 ;  /* 0x0000000103007836 */ /* 0x000fca0000000000 */
[----:B------:R-:W-:-:S04]  /*a4d0*/  ISETP.NE.AND P1, PT, R0, 0xa, PT ;  /* 0x0000000a0000780c */ /* 0x000fc80003f25270 */
[----:B------:R-:W-:Y:S02]  /*a4e0*/  SEL R3, RZ, 0x1, P1 ;  /* 0x00000001ff037807 */ /* 0x000fe40000800000 */
[----:B0-----:R-:W-:Y:S02]  /*a4f0*/  SEL R7, R0, RZ, P1 ;  /* 0x000000ff00077207 */ /* 0x001fe40000800000 */
[----:B------:R-:W-:-:S03]  /*a500*/  LOP3.LUT R6, R6, R3, RZ, 0x3c, !PT ;  /* 0x0000000306067212 */ /* 0x000fc600078e3cff */
[----:B------:R-:W-:Y:S01]  /*a510*/  IMAD R9, R7, 0x8, R2 ;  /* 0x0000000807097824 */ /* 0x000fe200078e0202 */
[----:B------:R-:W-:Y:S01]  /*a520*/  SHF.L.U32 R4, R6, 0x1f, RZ ;  /* 0x0000001f06047819 */ /* 0x000fe200000006ff */
[----:B-1----:R-:W-:Y:S06]  /*a530*/  @!P0 BRA `(.L_x_250) ;  /* 0x0000000400a48947 */ /* 0x002fec0003800000 */
.L_x_267:
[----:B------:R-:W1:Y:S01]  /*a540*/  SYNCS.PHASECHK.TRANS64.TRYWAIT P0, [R9+URZ], R4 ;  /* 0x00000004090075a7 */ /* 0x000e62000800017f */
[----:B------:R-:W-:-:S05]  /*a550*/  VIADD R0, R7, 0x1 ;  /* 0x0000000107007836 */ /* 0x000fca0000000000 */
[----:B------:R-:W-:-:S04]  /*a560*/  ISETP.NE.AND P1, PT, R0, 0xa, PT ;  /* 0x0000000a0000780c */ /* 0x000fc80003f25270 */
[----:B------:R-:W-:Y:S02]  /*a570*/  SEL R3, RZ, 0x1, P1 ;  /* 0x00000001ff037807 */ /* 0x000fe40000800000 */
[----:B------:R-:W-:Y:S02]  /*a580*/  SEL R7, R0, RZ, P1 ;  /* 0x000000ff00077207 */ /* 0x000fe40000800000 */
[----:B------:R-:W-:-:S03]  /*a590*/  LOP3.LUT R6, R6, R3, RZ, 0x3c, !PT ;  /* 0x0000000306067212 */ /* 0x000fc600078e3cff */
[----:B0-----:R-:W-:Y:S01]  /*a5a0*/  IMAD R8, R7, 0x8, R2 ;  /* 0x0000000807087824 */ /* 0x001fe200078e0202 */
[----:B------:R-:W-:Y:S01]  /*a5b0*/  SHF.L.U32 R5, R6, 0x1f, RZ ;  /* 0x0000001f06057819 */ /* 0x000fe200000006ff */
[----:B-1----:R-:W-:Y:S06]  /*a5c0*/  @!P0 BRA `(.L_x_251) ;  /* 0x0000000400948947 */ /* 0x002fec0003800000 */
.L_x_268:
[----:B------:R-:W1:Y:S01]  /*a5d0*/  SYNCS.PHASECHK.TRANS64.TRYWAIT P0, [R8+URZ], R5 ;  /* 0x00000005080075a7 */ /* 0x000e62000800017f */
[----:B------:R-:W-:-:S05]  /*a5e0*/  VIADD R0, R7, 0x1 ;  /* 0x0000000107007836 */ /* 0x000fca0000000000 */
[----:B------:R-:W-:-:S04]  /*a5f0*/  ISETP.NE.AND P1, PT, R0, 0xa, PT ;  /* 0x0000000a0000780c */ /* 0x000fc80003f25270 */
[----:B------:R-:W-:Y:S02]  /*a600*/  SEL R3, RZ, 0x1, P1 ;  /* 0x00000001ff037807 */ /* 0x000fe40000800000 */
[----:B------:R-:W-:Y:S02]  /*a610*/  SEL R7, R0, RZ, P1 ;  /* 0x000000ff00077207 */ /* 0x000fe40000800000 */
[----:B------:R-:W-:Y:S02]  /*a620*/  LOP3.LUT R6, R6, R3, RZ, 0x3c, !PT ;  /* 0x0000000306067212 */ /* 0x000fe400078e3cff */
[----:B0-----:R-:W-:Y:S02]  /*a630*/  LEA R9, R7, R2, 0x3 ;  /* 0x0000000207097211 */ /* 0x001fe400078e18ff */
[----:B------:R-:W-:Y:S01]  /*a640*/  SHF.L.U32 R4, R6, 0x1f, RZ ;  /* 0x0000001f06047819 */ /* 0x000fe200000006ff */
[----:B-1----:R-:W-:Y:S06]  /*a650*/  @!P0 BRA `(.L_x_252) ;  /* 0x0000000400848947 */ /* 0x002fec0003800000 */
.L_x_269:
        /* <DEDUP_REMOVED lines=9> */
.L_x_270:
        /* <DEDUP_REMOVED lines=9> */
.L_x_271:
        /* <DEDUP_REMOVED lines=9> */
.L_x_272:
[----:B------:R-:W1:Y:S01]  /*a810*/  SYNCS.PHASECHK.TRANS64.TRYWAIT P0, [R8+URZ], R5 ;  /* 0x00000005080075a7 */ /* 0x000e62000800017f */
[----:B------:R-:W-:-:S05]  /*a820*/  VIADD R0, R7, 0x1 ;  /* 0x0000000107007836 */ /* 0x000fca0000000000 */
[----:B------:R-:W-:-:S04]  /*a830*/  ISETP.NE.AND P1, PT, R0, 0xa, PT ;  /* 0x0000000a0000780c */ /* 0x000fc80003f25270 */
[----:B------:R-:W-:Y:S02]  /*a840*/  SEL R3, RZ, 0x1, P1 ;  /* 0x00000001ff037807 */ /* 0x000fe40000800000 */
[----:B------:R-:W-:Y:S02]  /*a850*/  SEL R7, R0, RZ, P1 ;  /* 0x000000ff00077207 */ /* 0x000fe40000800000 */
[----:B0-----:R-:W-:-:S03]  /*a860*/  LOP3.LUT R9, R6, R3, RZ, 0x3c, !PT ;  /* 0x0000000306097212 */ /* 0x001fc600078e3cff */
[----:B------:R-:W-:Y:S01]  /*a870*/  IMAD R11, R7, 0x8, R2 ;  /* 0x00000008070b7824 */ /* 0x000fe200078e0202 */
[----:B------:R-:W-:Y:S01]  /*a880*/  SHF.L.U32 R6, R9, 0x1f, RZ ;  /* 0x0000001f09067819 */ /* 0x000fe200000006ff */
[----:B-1----:R-:W-:Y:S06]  /*a890*/  @!P0 BRA `(.L_x_256) ;  /* 0x0000000400448947 */ /* 0x002fec0003800000 */
.L_x_273:
[----:B------:R-:W1:Y:S01]  /*a8a0*/  SYNCS.PHASECHK.TRANS64.TRYWAIT P0, [R11+URZ], R6 ;  /* 0x000000060b0075a7 */ /* 0x000e62000800017f */
[----:B------:R-:W-:-:S05]  /*a8b0*/  VIADD R0, R7, 0x1 ;  /* 0x0000000107007836 */ /* 0x000fca0000000000 */
[----:B------:R-:W-:-:S04]  /*a8c0*/  ISETP.NE.AND P1, PT, R0, 0xa, PT ;  /* 0x0000000a0000780c */ /* 0x000fc80003f25270 */
[----:B------:R-:W-:Y:S02]  /*a8d0*/  SEL R4, RZ, 0x1, P1 ;  /* 0x00000001ff047807 */ /* 0x000fe40000800000 */
[----:B------:R-:W-:Y:S02]  /*a8e0*/  SEL R3, R0, RZ, P1 ;  /* 0x000000ff00037207 */ /* 0x000fe40000800000 */
[----:B------:R-:W-:Y:S01]  /*a8f0*/  LOP3.LUT R0, R9, R4, RZ, 0x3c, !PT ;  /* 0x0000000409007212 */ /* 0x000fe200078e3cff */
[----:B-1----:R-:W-:Y:S06]  /*a900*/  @!P0 BRA `(.L_x_257) ;  /* 0x00000004003c8947 */ /* 0x002fec0003800000 */
.L_x_274:
[----:B------:R-:W-:Y:S01]  /*a910*/  IMAD R3, R3, 0x8, R2 ;  /* 0x0000000803037824 */ /* 0x000fe200078e0202 */
[----:B------:R-:W-:-:S07]  /*a920*/  SHF.L.U32 R0, R0, 0x1f, RZ ;  /* 0x0000001f00007819 */ /* 0x000fce00000006ff */
.L_x_258:
[----:B--2---:R2:W3:Y:S02]  /*a930*/  SYNCS.PHASECHK.TRANS64.TRYWAIT P0, [R3+URZ], R0 ;  /* 0x00000000030075a7 */ /* 0x0044e4000800017f */
[----:B---3--:R-:W-:Y:S05]  /*a940*/  @!P0 NANOSLEEP.SYNCS 0x989680 ;  /* 0x009896800000895d */ /* 0x008fea0003900000 */
[----:B------:R-:W3:Y:S02]  /*a950*/  @!P0 SYNCS.PHASECHK.TRANS64 P0, [R3+URZ], R0 ;  /* 0x00000000030085a7 */ /* 0x000ee4000800007f */
[----:B---3--:R-:W-:Y:S05]  /*a960*/  @!P0 BRA `(.L_x_258) ;  /* 0xfffffffc00f08947 */ /* 0x008fea000383ffff */
.L_x_247:
[----:B------:R-:W-:Y:S05]  /*a970*/  BSYNC B0 ;  /* 0x0000000000007941 */ /* 0x000fea0003800000 */
.L_x_246:
[----:B------:R-:W-:Y:S05]  /*a980*/  EXIT ;  /* 0x000000000000794d */ /* 0x000fea0003800000 */
.L_x_22:
[----:B---3--:R3:W4:Y:S02]  /*a990*/  SYNCS.PHASECHK.TRANS64.TRYWAIT P1, [R3+URZ], R0 ;  /* 0x00000000030075a7 */ /* 0x008724000802017f */
[----:B----4-:R-:W-:Y:S05]  /*a9a0*/  @!P1 NANOSLEEP.SYNCS 0x989680 ;  /* 0x009896800000995d */ /* 0x010fea0003900000 */
[----:B------:R-:W4:Y:S02]  /*a9b0*/  @!P1 SYNCS.PHASECHK.TRANS64 P1, [R3+URZ], R0 ;  /* 0x00000000030095a7 */ /* 0x000f24000802007f */
[----:B----4-:R-:W-:Y:S05]  /*a9c0*/  @!P1 BRA `(.L_x_22) ;  /* 0xfffffffc00f09947 */ /* 0x010fea000383ffff */
[----:B------:R-:W-:Y:S05]  /*a9d0*/  BRA `(.L_x_21) ;  /* 0xffffff6c00087947 */ /* 0x000fea000383ffff */
.L_x_27:
[----:B-1----:R1:W2:Y:S02]  /*a9e0*/  SYNCS.PHASECHK.TRANS64.TRYWAIT P1, [R5+URZ], R4 ;  /* 0x00000004050075a7 */ /* 0x0022a4000802017f */
[----:B--2---:R-:W-:Y:S05]  /*a9f0*/  @!P1 NANOSLEEP.SYNCS 0x989680 ;  /* 0x009896800000995d */ /* 0x004fea0003900000 */
[----:B------:R-:W2:Y:S02]  /*aa00*/  @!P1 SYNCS.PHASECHK.TRANS64 P1, [R5+URZ], R4 ;  /* 0x00000004050095a7 */ /* 0x000ea4000802007f */
[----:B--2---:R-:W-:Y:S05]  /*aa10*/  @!P1 BRA `(.L_x_27) ;  /* 0xfffffffc00f09947 */ /* 0x004fea000383ffff */
[----:B------:R-:W-:Y:S05]  /*aa20*/  BRA `(.L_x_26) ;  /* 0xffffff6c00e87947 */ /* 0x000fea000383ffff */
.L_x_234:
[----:B------:R-:W-:Y:S01]  /*aa30*/  BSSY B1, `(.L_x_259) ;  /* 0x0000006000017945 */ /* 0x000fe20003800000 */
[----:B------:R-:W-:-:S07]  /*aa40*/  IMAD.MOV.U32 R15, RZ, RZ, -0x1 ;  /* 0xffffffffff0f7424 */ /* 0x000fce00078e00ff */
[----:B------:R-:W-:Y:S05]  /*aa50*/  WARPSYNC.COLLECTIVE R15, `(.L_x_260) ;  /* 0x000000000f0c7348 */ /* 0x000fea0003c00000 */
[----:B------:R-:W-:Y:S02]  /*aa60*/  ELECT P6, UR62, PT ;  /* 0x00000000003e782f */ /* 0x000fe400038c0000 */
[----:B------:R-:W-:Y:S01]  /*aa70*/  MOV R14, UR62 ;  /* 0x0000003e000e7c02 */ /* 0x000fe20008000f00 */
[----:B------:R-:W-:Y:S10]  /*aa80*/  ENDCOLLECTIVE ;  /* 0x000000000000791b */ /* 0x000ff40003800000 */
.L_x_260:
[----:B------:R-:W-:Y:S05]  /*aa90*/  BSYNC B1 ;  /* 0x0000000000017941 */ /* 0x000fea0003800000 */
.L_x_259:
[----:B------:R-:W-:Y:S05]  /*aaa0*/  BRA `(.L_x_261) ;  /* 0xffffffec00647947 */ /* 0x000fea000383ffff */
.L_x_237:
[----:B0-----:R0:W1:Y:S02]  /*aab0*/  SYNCS.PHASECHK.TRANS64.TRYWAIT P0, [R20+URZ+0x50], R7 ;  /* 0x00005007140075a7 */ /* 0x001064000800017f */
[----:B-1----:R-:W-:Y:S05]  /*aac0*/  @!P0 NANOSLEEP.SYNCS 0x989680 ;  /* 0x009896800000895d */ /* 0x002fea0003900000 */
[----:B------:R-:W1:Y:S02]  /*aad0*/  @!P0 SYNCS.PHASECHK.TRANS64 P0, [R20+URZ+0x50], R7 ;  /* 0x00005007140085a7 */ /* 0x000e64000800007f */
[----:B-1----:R-:W-:Y:S05]  /*aae0*/  @!P0 BRA `(.L_x_237) ;  /* 0xfffffffc00f08947 */ /* 0x002fea000383ffff */
[----:B------:R-:W-:Y:S05]  /*aaf0*/  BRA `(.L_x_262) ;  /* 0xffffffec00a07947 */ /* 0x000fea000383ffff */
.L_x_245:
[----:B------:R-:W-:Y:S01]  /*ab00*/  BSSY B0, `(.L_x_263) ;  /* 0x0000006000007945 */ /* 0x000fe20003800000 */
[----:B------:R-:W-:-:S07]  /*ab10*/  IMAD.MOV.U32 R15, RZ, RZ, -0x1 ;  /* 0xffffffffff0f7424 */ /* 0x000fce00078e00ff */
[----:B------:R-:W-:Y:S05]  /*ab20*/  WARPSYNC.COLLECTIVE R15, `(.L_x_264) ;  /* 0x000000000f0c7348 */ /* 0x000fea0003c00000 */
[----:B------:R-:W-:Y:S02]  /*ab30*/  ELECT P6, UR62, PT ;  /* 0x00000000003e782f */ /* 0x000fe400038c0000 */
[----:B------:R-:W-:Y:S01]  /*ab40*/  MOV R14, UR62 ;  /* 0x0000003e000e7c02 */ /* 0x000fe20008000f00 */
[----:B------:R-:W-:Y:S10]  /*ab50*/  ENDCOLLECTIVE ;  /* 0x000000000000791b */ /* 0x000ff40003800000 */
.L_x_264:
[----:B------:R-:W-:Y:S05]  /*ab60*/  BSYNC B0 ;  /* 0x0000000000007941 */ /* 0x000fea0003800000 */
.L_x_263:
[----:B------:R-:W-:Y:S05]  /*ab70*/  BRA `(.L_x_265) ;  /* 0xfffffff400f87947 */ /* 0x000fea000383ffff */
.L_x_249:
[----:B0-----:R0:W1:Y:S02]  /*ab80*/  SYNCS.PHASECHK.TRANS64.TRYWAIT P0, [R7+URZ], R4 ;  /* 0x00000004070075a7 */ /* 0x001064000800017f */
[----:B-1----:R-:W-:Y:S05]  /*ab90*/  @!P0 NANOSLEEP.SYNCS 0x989680 ;  /* 0x009896800000895d */ /* 0x002fea0003900000 */
[----:B------:R-:W1:Y:S02]  /*aba0*/  @!P0 SYNCS.PHASECHK.TRANS64 P0, [R7+URZ], R4 ;  /* 0x00000004070085a7 */ /* 0x000e64000800007f */
[----:B-1----:R-:W-:Y:S05]  /*abb0*/  @!P0 BRA `(.L_x_249) ;  /* 0xfffffffc00f08947 */ /* 0x002fea000383ffff */
[----:B------:R-:W-:Y:S05]  /*abc0*/  BRA `(.L_x_266) ;  /* 0xfffffff800387947 */ /* 0x000fea000383ffff */
.L_x_250:
[----:B0-----:R0:W1:Y:S02]  /*abd0*/  SYNCS.PHASECHK.TRANS64.TRYWAIT P0, [R8+URZ], R5 ;  /* 0x00000005080075a7 */ /* 0x001064000800017f */
[----:B-1----:R-:W-:Y:S05]  /*abe0*/  @!P0 NANOSLEEP.SYNCS 0x989680 ;  /* 0x009896800000895d */ /* 0x002fea0003900000 */
[----:B------:R-:W1:Y:S02]  /*abf0*/  @!P0 SYNCS.PHASECHK.TRANS64 P0, [R8+URZ], R5 ;  /* 0x00000005080085a7 */ /* 0x000e64000800007f */
[----:B-1----:R-:W-:Y:S05]  /*ac00*/  @!P0 BRA `(.L_x_250) ;  /* 0xfffffffc00f08947 */ /* 0x002fea000383ffff */
[----:B------:R-:W-:Y:S05]  /*ac10*/  BRA `(.L_x_267) ;  /* 0xfffffff800487947 */ /* 0x000fea000383ffff */
.L_x_251:
[----:B0-----:R0:W1:Y:S02]  /*ac20*/  SYNCS.PHASECHK.TRANS64.TRYWAIT P0, [R9+URZ], R4 ;  /* 0x00000004090075a7 */ /* 0x001064000800017f */
[----:B-1----:R-:W-:Y:S05]  /*ac30*/  @!P0 NANOSLEEP.SYNCS 0x989680 ;  /* 0x009896800000895d */ /* 0x002fea0003900000 */
[----:B------:R-:W1:Y:S02]  /*ac40*/  @!P0 SYNCS.PHASECHK.TRANS64 P0, [R9+URZ], R4 ;  /* 0x00000004090085a7 */ /* 0x000e64000800007f */
[----:B-1----:R-:W-:Y:S05]  /*ac50*/  @!P0 BRA `(.L_x_251) ;  /* 0xfffffffc00f08947 */ /* 0x002fea000383ffff */
[----:B------:R-:W-:Y:S05]  /*ac60*/  BRA `(.L_x_268) ;  /* 0xfffffff800587947 */ /* 0x000fea000383ffff */
.L_x_252:
[----:B0-----:R0:W1:Y:S02]  /*ac70*/  SYNCS.PHASECHK.TRANS64.TRYWAIT P0, [R8+URZ], R5 ;  /* 0x00000005080075a7 */ /* 0x001064000800017f */
[----:B-1----:R-:W-:Y:S05]  /*ac80*/  @!P0 NANOSLEEP.SYNCS 0x989680 ;  /* 0x009896800000895d */ /* 0x002fea0003900000 */
[----:B------:R-:W1:Y:S02]  /*ac90*/  @!P0 SYNCS.PHASECHK.TRANS64 P0, [R8+URZ], R5 ;  /* 0x00000005080085a7 */ /* 0x000e64000800007f */
[----:B-1----:R-:W-:Y:S05]  /*aca0*/  @!P0 BRA `(.L_x_252) ;  /* 0xfffffffc00f08947 */ /* 0x002fea000383ffff */
[----:B------:R-:W-:Y:S05]  /*acb0*/  BRA `(.L_x_269) ;  /* 0xfffffff800687947 */ /* 0x000fea000383ffff */
.L_x_253:
[----:B0-----:R0:W1:Y:S02]  /*acc0*/  SYNCS.PHASECHK.TRANS64.TRYWAIT P0, [R9+URZ], R4 ;  /* 0x00000004090075a7 */ /* 0x001064000800017f */
[----:B-1----:R-:W-:Y:S05]  /*acd0*/  @!P0 NANOSLEEP.SYNCS 0x989680 ;  /* 0x009896800000895d */ /* 0x002fea0003900000 */
[----:B------:R-:W1:Y:S02]  /*ace0*/  @!P0 SYNCS.PHASECHK.TRANS64 P0, [R9+URZ], R4 ;  /* 0x00000004090085a7 */ /* 0x000e64000800007f */
[----:B-1----:R-:W-:Y:S05]  /*acf0*/  @!P0 BRA `(.L_x_253) ;  /* 0xfffffffc00f08947 */ /* 0x002fea000383ffff */
[----:B------:R-:W-:Y:S05]  /*ad00*/  BRA `(.L_x_270) ;  /* 0xfffffff800787947 */ /* 0x000fea000383ffff */
.L_x_254:
[----:B0-----:R0:W1:Y:S02]  /*ad10*/  SYNCS.PHASECHK.TRANS64.TRYWAIT P0, [R8+URZ], R5 ;  /* 0x00000005080075a7 */ /* 0x001064000800017f */
[----:B-1----:R-:W-:Y:S05]  /*ad20*/  @!P0 NANOSLEEP.SYNCS 0x989680 ;  /* 0x009896800000895d */ /* 0x002fea0003900000 */
[----:B------:R-:W1:Y:S02]  /*ad30*/  @!P0 SYNCS.PHASECHK.TRANS64 P0, [R8+URZ], R5 ;  /* 0x00000005080085a7 */ /* 0x000e64000800007f */
[----:B-1----:R-:W-:Y:S05]  /*ad40*/  @!P0 BRA `(.L_x_254) ;  /* 0xfffffffc00f08947 */ /* 0x002fea000383ffff */
[----:B------:R-:W-:Y:S05]  /*ad50*/  BRA `(.L_x_271) ;  /* 0xfffffff800887947 */ /* 0x000fea000383ffff */
.L_x_255:
[----:B0-----:R0:W1:Y:S02]  /*ad60*/  SYNCS.PHASECHK.TRANS64.TRYWAIT P0, [R9+URZ], R4 ;  /* 0x00000004090075a7 */ /* 0x001064000800017f */
[----:B-1----:R-:W-:Y:S05]  /*ad70*/  @!P0 NANOSLEEP.SYNCS 0x989680 ;  /* 0x009896800000895d */ /* 0x002fea0003900000 */
[----:B------:R-:W1:Y:S02]  /*ad80*/  @!P0 SYNCS.PHASECHK.TRANS64 P0, [R9+URZ], R4 ;  /* 0x00000004090085a7 */ /* 0x000e64000800007f */
[----:B-1----:R-:W-:Y:S05]  /*ad90*/  @!P0 BRA `(.L_x_255) ;  /* 0xfffffffc00f08947 */ /* 0x002fea000383ffff */
[----:B------:R-:W-:Y:S05]  /*ada0*/  BRA `(.L_x_272) ;  /* 0xfffffff800987947 */ /* 0x000fea000383ffff */
.L_x_256:
[----:B0-----:R0:W1:Y:S02]  /*adb0*/  SYNCS.PHASECHK.TRANS64.TRYWAIT P0, [R8+URZ], R5 ;  /* 0x00000005080075a7 */ /* 0x001064000800017f */
[----:B-1----:R-:W-:Y:S05]  /*adc0*/  @!P0 NANOSLEEP.SYNCS 0x989680 ;  /* 0x009896800000895d */ /* 0x002fea0003900000 */
[----:B------:R-:W1:Y:S02]  /*add0*/  @!P0 SYNCS.PHASECHK.TRANS64 P0, [R8+URZ], R5 ;  /* 0x00000005080085a7 */ /* 0x000e64000800007f */
[----:B-1----:R-:W-:Y:S05]  /*ade0*/  @!P0 BRA `(.L_x_256) ;  /* 0xfffffffc00f08947 */ /* 0x002fea000383ffff */
[----:B------:R-:W-:Y:S05]  /*adf0*/  BRA `(.L_x_273) ;  /* 0xfffffff800a87947 */ /* 0x000fea000383ffff */
.L_x_257:
[----:B-1----:R1:W2:Y:S02]  /*ae00*/  SYNCS.PHASECHK.TRANS64.TRYWAIT P0, [R11+URZ], R6 ;  /* 0x000000060b0075a7 */ /* 0x0022a4000800017f */
[----:B--2---:R-:W-:Y:S05]  /*ae10*/  @!P0 NANOSLEEP.SYNCS 0x989680 ;  /* 0x009896800000895d */ /* 0x004fea0003900000 */
[----:B------:R-:W2:Y:S02]  /*ae20*/  @!P0 SYNCS.PHASECHK.TRANS64 P0, [R11+URZ], R6 ;  /* 0x000000060b0085a7 */ /* 0x000ea4000800007f */
[----:B--2---:R-:W-:Y:S05]  /*ae30*/  @!P0 BRA `(.L_x_257) ;  /* 0xfffffffc00f08947 */ /* 0x004fea000383ffff */
[----:B------:R-:W-:Y:S05]  /*ae40*/  BRA `(.L_x_274) ;  /* 0xfffffff800b07947 */ /* 0x000fea000383ffff */
.L_x_275:
[----:B------:R-:W-:-:S00]  /*ae50*/  BRA `(.L_x_275) ;  /* 0xfffffffc00fc7947 */ /* 0x000fc0000383ffff */
[----:B------:R-:W-:-:S00]  /*ae60*/  NOP ;  /* 0x0000000000007918 */ /* 0x000fc00000000000 */
        /* <DEDUP_REMOVED lines=9> */
.L_x_276:


//--------------------- .nv.global.init           --------------------------
	.section	.nv.global.init,"aw",@progbits
.nv.global.init:
	.type		$str$22,@object
	.size		$str$22,($str$23 - $str$22)
$str$22:
        /*0000*/ 	.byte	0x6b, 0x5f, 0x74, 0x69, 0x6c, 0x65, 0x5f, 0x63, 0x6f, 0x75, 0x6e, 0x74, 0x20, 0x3e, 0x3d, 0x20
        /*0010*/ 	.byte	0x31, 0x00
	.type		$str$23,@object
	.size		$str$23,(__unnamed_1 - $str$23)
$str$23:
        /*0012*/ 	.byte	0x2f, 0x74, 0x6d, 0x70, 0x2f, 0x63, 0x75, 0x74, 0x6c, 0x61, 0x73, 0x73, 0x5f, 0x73, 0x77, 0x65
        /*0022*/ 	.byte	0x65, 0x70, 0x5f, 0x73, 0x72, 0x63, 0x2f, 0x69, 0x6e, 0x63, 0x6c, 0x75, 0x64, 0x65, 0x2f, 0x63
        /*0032*/ 	.byte	0x75, 0x74, 0x6c, 0x61, 0x73, 0x73, 0x2f, 0x67, 0x65, 0x6d, 0x6d, 0x2f, 0x63, 0x6f, 0x6c, 0x6c
        /*0042*/ 	.byte	0x65, 0x63, 0x74, 0x69, 0x76, 0x65, 0x2f, 0x73, 0x6d, 0x39, 0x30, 0x5f, 0x6d, 0x6d, 0x61, 0x5f
        /*0052*/ 	.byte	0x74, 0x6d, 0x61, 0x5f, 0x67, 0x6d, 0x6d, 0x61, 0x5f, 0x73, 0x73, 0x5f, 0x77, 0x61, 0x72, 0x70
        /*0062*/ 	.byte	0x73, 0x70, 0x65, 0x63, 0x69, 0x61, 0x6c, 0x69, 0x7a, 0x65, 0x64, 0x2e, 0x68, 0x70, 0x70, 0x00
	.type		__unnamed_1,@object
	.size		__unnamed_1,(.L_0 - __unnamed_1)
__unnamed_1:
        /*0072*/ 	.byte	0x76, 0x6f, 0x69, 0x64, 0x20, 0x63, 0x75, 0x74, 0x6c, 0x61, 0x73, 0x73, 0x3a, 0x3a, 0x67, 0x65
        /* <DEDUP_REMOVED lines=180> */
        /*0bc2*/ 	.byte	0x75, 0x74, 0x65, 0x3a, 0x3a, 0x69, 0x64, 0x65, 0x6e, 0x74, 0x69, 0x74, 0x79, 0x5d, 0x00
.L_0:


//--------------------- .nv.shared._ZN7cutlass13device_kernelINS_4gemm6kernel13GemmUniversalIN4cute5tupleIJiiiiEEENS1_10collective13CollectiveMmaINS1_34MainloopSm90TmaGmmaWarpSpecializedILi10ENS5_IJNS4_1CILi2EEENSA_ILi1EEESC_EEENS1_35KernelTmaWarpSpecializedCooperativeEEENS5_IJNSA_ILi256EEENSA_ILi96EEENSA_ILi32EEEEEENS_10bfloat16_tENS5_IJlSC_lEEESK_SL_NS4_8TiledMMAINS4_8MMA_AtomIJNS4_4SM904GMMA27MMA_64x96x16_F32BF16BF16_SSILNSP_5MajorE0ELSR_0ELNSP_7ScaleInE1ELSS_1EEEEEENS4_6LayoutISD_NS5_IJSC_NSA_ILi0EEESW_EEEEENS5_IJNS4_10UnderscoreESZ_SZ_EEEEENS4_13SM90_TMA_LOADENS4_14ComposedLayoutINS4_7SwizzleILi2ELi4ELi3EEENS4_18smem_ptr_flag_bitsILi16EEENSV_INS5_IJNSA_ILi8EEESI_EEENS5_IJSI_SC_EEEEEEEvNS4_8identityENS4_23SM90_TMA_LOAD_MULTICASTES1C_vS1D_EENS_8epilogue10collective6detail29Sm90TmaWarpSpecializedAdapterINS1H_15DefaultEpilogueISK_SL_SL_NS1G_6thread17LinearCombinationISK_Li1EffLNS1L_9ScaleType4KindE0ELNS_15FloatRoundStyleE2ESK_EENS1_15EpilogueDefaultEEEEEvvEEEEvNT_6ParamsE --------------------------
	.section	.nv.shared._ZN7cutlass13device_kernelINS_4gemm6kernel13GemmUniversalIN4cute5tupleIJiiiiEEENS1_10collective13CollectiveMmaINS1_34MainloopSm90TmaGmmaWarpSpecializedILi10ENS5_IJNS4_1CILi2EEENSA_ILi1EEESC_EEENS1_35KernelTmaWarpSpecializedCooperativeEEENS5_IJNSA_ILi256EEENSA_ILi96EEENSA_ILi32EEEEEENS_10bfloat16_tENS5_IJlSC_lEEESK_SL_NS4_8TiledMMAINS4_8MMA_AtomIJNS4_4SM904GMMA27MMA_64x96x16_F32BF16BF16_SSILNSP_5MajorE0ELSR_0ELNSP_7ScaleInE1ELSS_1EEEEEENS4_6LayoutISD_NS5_IJSC_NSA_ILi0EEESW_EEEEENS5_IJNS4_10UnderscoreESZ_SZ_EEEEENS4_13SM90_TMA_LOADENS4_14ComposedLayoutINS4_7SwizzleILi2ELi4ELi3EEENS4_18smem_ptr_flag_bitsILi16EEENSV_INS5_IJNSA_ILi8EEESI_EEENS5_IJSI_SC_EEEEEEEvNS4_8identityENS4_23SM90_TMA_LOAD_MULTICASTES1C_vS1D_EENS_8epilogue10collective6detail29Sm90TmaWarpSpecializedAdapterINS1H_15DefaultEpilogueISK_SL_SL_NS1G_6thread17LinearCombinationISK_Li1EffLNS1L_9ScaleType4KindE0ELNS_15FloatRoundStyleE2ESK_EENS1_15EpilogueDefaultEEEEEvvEEEEvNT_6ParamsE,"aw",@nobits
	.sectionflags	@""
	.align	16
	.zero		1024


//--------------------- .nv.shared.reserved.0     --------------------------
	.section	.nv.shared.reserved.0,"aw",@nobits
	.weak		__nv_reservedSMEM_offset_0_alias
	.size		__nv_reservedSMEM_offset_0_alias, 0, 0
	.other		__nv_reservedSMEM_offset_0_alias,@"STO_CUDA_RESERVED_SHARED STV_DEFAULT"
__nv_reservedSMEM_offset_0_alias:
	.zero		0


//--------------------- .nv.global                --------------------------
	.section	.nv.global,"aw",@nobits
.nv.global:
	.type		_ZN39_INTERNAL_1c9db3d7_4_k_cu_5b0a44bf_94924cute1_E,@object
	.size		_ZN39_INTERNAL_1c9db3d7_4_k_cu_5b0a44bf_94924cute1_E,(_ZN39_INTERNAL_1c9db3d7_4_k_cu_5b0a44bf_94924cuda3std3__45__cpo6cbeginE - _ZN39_INTERNAL_1c9db3d7_4_k_cu_5b0a44bf_94924cute1_E)
_ZN39_INTERNAL_1c9db3d7_4_k_cu_5b0a44bf_94924cute1_E:
	.zero		1
	.type		_ZN39_INTERNAL_1c9db3d7_4_k_cu_5b0a44bf_94924cuda3std3__45__cpo6cbeginE,@object
	.size		_ZN39_INTERNAL_1c9db3d7_4_k_cu_5b0a44bf_94924cuda3std3__45__cpo6cbeginE,(_ZN39_INTERNAL_1c9db3d7_4_k_cu_5b0a44bf_94924cuda3std3__48in_placeE - _ZN39_INTERNAL_1c9db3d7_4_k_cu_5b0a44bf_94924cuda3std3__45__cpo6cbeginE)
_ZN39_INTERNAL_1c9db3d7_4_k_cu_5b0a44bf_94924cuda3std3__45__cpo6cbeginE:
	.zero		1
	.type		_ZN39_INTERNAL_1c9db3d7_4_k_cu_5b0a44bf_94924cuda3std3__48in_placeE,@object
	.size		_ZN39_INTERNAL_1c9db3d7_4_k_cu_5b0a44bf_94924cuda3std3__48in_placeE,(_ZN39_INTERNAL_1c9db3d7_4_k_cu_5b0a44bf_94924cuda3std6ranges3__45__cpo9iter_moveE - _ZN39_INTERNAL_1c9db3d7_4_k_cu_5b0a44bf_94924cuda3std3__48in_placeE)
_ZN39_INTERNAL_1c9db3d7_4_k_cu_5b0a44bf_94924cuda3std3__48in_placeE:
	.zero		1
	.type		_ZN39_INTERNAL_1c9db3d7_4_k_cu_5b0a44bf_94924cuda3std6ranges3__45__cpo9iter_moveE,@object
	.size		_ZN39_INTERNAL_1c9db3d7_4_k_cu_5b0a44bf_94924cuda3std6ranges3__45__cpo9iter_moveE,(_ZN39_INTERNAL_1c9db3d7_4_k_cu_5b0a44bf_94924cuda3std3__45__cpo5beginE - _ZN39_INTERNAL_1c9db3d7_4_k_cu_5b0a44bf_94924cuda3std6ranges3__45__cpo9iter_moveE)
_ZN39_INTERNAL_1c9db3d7_4_k_cu_5b0a44bf_94924cuda3std6ranges3__45__cpo9iter_moveE:
	.zero		1
	.type		_ZN39_INTERNAL_1c9db3d7_4_k_cu_5b0a44bf_94924cuda3std3__45__cpo5beginE,@object
	.size		_ZN39_INTERNAL_1c9db3d7_4_k_cu_5b0a44bf_94924cuda3std3__45__cpo5beginE,(_ZN39_INTERNAL_1c9db3d7_4_k_cu_5b0a44bf_94924cuda3std3__441_GLOBAL__N__1c9db3d7_4_k_cu_5b0a44bf_94926ignoreE - _ZN39_INTERNAL_1c9db3d7_4_k_cu_5b0a44bf_94924cuda3std3__45__cpo5beginE)
_ZN39_INTERNAL_1c9db3d7_4_k_cu_5b0a44bf_94924cuda3std3__45__cpo5beginE:
	.zero		1
	.type		_ZN39_INTERNAL_1c9db3d7_4_k_cu_5b0a44bf_94924cuda3std3__441_GLOBAL__N__1c9db3d7_4_k_cu_5b0a44bf_94926ignoreE,@object
	.size		_ZN39_INTERNAL_1c9db3d7_4_k_cu_5b0a44bf_94924cuda3std3__441_GLOBAL__N__1c9db3d7_4_k_cu_5b0a44bf_94926ignoreE,(_ZN39_INTERNAL_1c9db3d7_4_k_cu_5b0a44bf_94924cute7productE - _ZN39_INTERNAL_1c9db3d7_4_k_cu_5b0a44bf_94924cuda3std3__441_GLOBAL__N__1c9db3d7_4_k_cu_5b0a44bf_94926ignoreE)
_ZN39_INTERNAL_1c9db3d7_4_k_cu_5b0a44bf_94924cuda3std3__441_GLOBAL__N__1c9db3d7_4_k_cu_5b0a44bf_94926ignoreE:
	.zero		1
	.type		_ZN39_INTERNAL_1c9db3d7_4_k_cu_5b0a44bf_94924cute7productE,@object
	.size		_ZN39_INTERNAL_1c9db3d7_4_k_cu_5b0a44bf_94924cute7productE,(_ZN39_INTERNAL_1c9db3d7_4_k_cu_5b0a44bf_94924cuda3std3__45__cpo3endE - _ZN39_INTERNAL_1c9db3d7_4_k_cu_5b0a44bf_94924cute7productE)
_ZN39_INTERNAL_1c9db3d7_4_k_cu_5b0a44bf_94924cute7productE:
	.zero		1
	.type		_ZN39_INTERNAL_1c9db3d7_4_k_cu_5b0a44bf_94924cuda3std3__45__cpo3endE,@object
	.size		_ZN39_INTERNAL_1c9db3d7_4_k_cu_5b0a44bf_94924cuda3std3__45__cpo3endE,(_ZN39_INTERNAL_1c9db3d7_4_k_cu_5b0a44bf_94924cuda3std3__419piecewise_constructE - _ZN39_INTERNAL_1c9db3d7_4_k_cu_5b0a44bf_94924cuda3std3__45__cpo3endE)
_ZN39_INTERNAL_1c9db3d7_4_k_cu_5b0a44bf_94924cuda3std3__45__cpo3endE:
	.zero		1
	.type		_ZN39_INTERNAL_1c9db3d7_4_k_cu_5b0a44bf_94924cuda3std3__419piecewise_constructE,@object
	.size		_ZN39_INTERNAL_1c9db3d7_4_k_cu_5b0a44bf_94924cuda3std3__419piecewise_constructE,(_ZN39_INTERNAL_1c9db3d7_4_k_cu_5b0a44bf_94924cuda3std3__45__cpo4cendE - _ZN39_INTERNAL_1c9db3d7_4_k_cu_5b0a44bf_94924cuda3std3__419piecewise_constructE)
_ZN39_INTERNAL_1c9db3d7_4_k_cu_5b0a44bf_94924cuda3std3__419piecewise_constructE:
	.zero		1
	.type		_ZN39_INTERNAL_1c9db3d7_4_k_cu_5b0a44bf_94924cuda3std3__45__cpo4cendE,@object
	.size		_ZN39_INTERNAL_1c9db3d7_4_k_cu_5b0a44bf_94924cuda3std3__45__cpo4cendE,(_ZN39_INTERNAL_1c9db3d7_4_k_cu_5b0a44bf_94924cuda3std6ranges3__45__cpo4swapE - _ZN39_INTERNAL_1c9db3d7_4_k_cu_5b0a44bf_94924cuda3std3__45__cpo4cendE)
_ZN39_INTERNAL_1c9db3d7_4_k_cu_5b0a44bf_94924cuda3std3__45__cpo4cendE:
	.zero		1
	.type		_ZN39_INTERNAL_1c9db3d7_4_k_cu_5b0a44bf_94924cuda3std6ranges3__45__cpo4swapE,@object
	.size		_ZN39_INTERNAL_1c9db3d7_4_k_cu_5b0a44bf_94924cuda3std6ranges3__45__cpo4swapE,(.L_8 - _ZN39_INTERNAL_1c9db3d7_4_k_cu_5b0a44bf_94924cuda3std6ranges3__45__cpo4swapE)
_ZN39_INTERNAL_1c9db3d7_4_k_cu_5b0a44bf_94924cuda3std6ranges3__45__cpo4swapE:
	.zero		1
.L_8:


//--------------------- .nv.constant0._ZN7cutlass13device_kernelINS_4gemm6kernel13GemmUniversalIN4cute5tupleIJiiiiEEENS1_10collective13CollectiveMmaINS1_34MainloopSm90TmaGmmaWarpSpecializedILi10ENS5_IJNS4_1CILi2EEENSA_ILi1EEESC_EEENS1_35KernelTmaWarpSpecializedCooperativeEEENS5_IJNSA_ILi256EEENSA_ILi96EEENSA_ILi32EEEEEENS_10bfloat16_tENS5_IJlSC_lEEESK_SL_NS4_8TiledMMAINS4_8MMA_AtomIJNS4_4SM904GMMA27MMA_64x96x16_F32BF16BF16_SSILNSP_5MajorE0ELSR_0ELNSP_7ScaleInE1ELSS_1EEEEEENS4_6LayoutISD_NS5_IJSC_NSA_ILi0EEESW_EEEEENS5_IJNS4_10UnderscoreESZ_SZ_EEEEENS4_13SM90_TMA_LOADENS4_14ComposedLayoutINS4_7SwizzleILi2ELi4ELi3EEENS4_18smem_ptr_flag_bitsILi16EEENSV_INS5_IJNSA_ILi8EEESI_EEENS5_IJSI_SC_EEEEEEEvNS4_8identityENS4_23SM90_TMA_LOAD_MULTICASTES1C_vS1D_EENS_8epilogue10collective6detail29Sm90TmaWarpSpecializedAdapterINS1H_15DefaultEpilogueISK_SL_SL_NS1G_6thread17LinearCombinationISK_Li1EffLNS1L_9ScaleType4KindE0ELNS_15FloatRoundStyleE2ESK_EENS1_15EpilogueDefaultEEEEEvvEEEEvNT_6ParamsE --------------------------
	.section	.nv.constant0._ZN7cutlass13device_kernelINS_4gemm6kernel13GemmUniversalIN4cute5tupleIJiiiiEEENS1_10collective13CollectiveMmaINS1_34MainloopSm90TmaGmmaWarpSpecializedILi10ENS5_IJNS4_1CILi2EEENSA_ILi1EEESC_EEENS1_35KernelTmaWarpSpecializedCooperativeEEENS5_IJNSA_ILi256EEENSA_ILi96EEENSA_ILi32EEEEEENS_10bfloat16_tENS5_IJlSC_lEEESK_SL_NS4_8TiledMMAINS4_8MMA_AtomIJNS4_4SM904GMMA27MMA_64x96x16_F32BF16BF16_SSILNSP_5MajorE0ELSR_0ELNSP_7ScaleInE1ELSS_1EEEEEENS4_6LayoutISD_NS5_IJSC_NSA_ILi0EEESW_EEEEENS5_IJNS4_10UnderscoreESZ_SZ_EEEEENS4_13SM90_TMA_LOADENS4_14ComposedLayoutINS4_7SwizzleILi2ELi4ELi3EEENS4_18smem_ptr_flag_bitsILi16EEENSV_INS5_IJNSA_ILi8EEESI_EEENS5_IJSI_SC_EEEEEEEvNS4_8identityENS4_23SM90_TMA_LOAD_MULTICASTES1C_vS1D_EENS_8epilogue10collective6detail29Sm90TmaWarpSpecializedAdapterINS1H_15DefaultEpilogueISK_SL_SL_NS1G_6thread17LinearCombinationISK_Li1EffLNS1L_9ScaleType4KindE0ELNS_15FloatRoundStyleE2ESK_EENS1_15EpilogueDefaultEEEEEvvEEEEvNT_6ParamsE,"a",@progbits
	.sectionflags	@""
	.align	4
.nv.constant0._ZN7cutlass13device_kernelINS_4gemm6kernel13GemmUniversalIN4cute5tupleIJiiiiEEENS1_10collective13CollectiveMmaINS1_34MainloopSm90TmaGmmaWarpSpecializedILi10ENS5_IJNS4_1CILi2EEENSA_ILi1EEESC_EEENS1_35KernelTmaWarpSpecializedCooperativeEEENS5_IJNSA_ILi256EEENSA_ILi96EEENSA_ILi32EEEEEENS_10bfloat16_tENS5_IJlSC_lEEESK_SL_NS4_8TiledMMAINS4_8MMA_AtomIJNS4_4SM904GMMA27MMA_64x96x16_F32BF16BF16_SSILNSP_5MajorE0ELSR_0ELNSP_7ScaleInE1ELSS_1EEEEEENS4_6LayoutISD_NS5_IJSC_NSA_ILi0EEESW_EEEEENS5_IJNS4_10UnderscoreESZ_SZ_EEEEENS4_13SM90_TMA_LOADENS4_14ComposedLayoutINS4_7SwizzleILi2ELi4ELi3EEENS4_18smem_ptr_flag_bitsILi16EEENSV_INS5_IJNSA_ILi8EEESI_EEENS5_IJSI_SC_EEEEEEEvNS4_8identityENS4_23SM90_TMA_LOAD_MULTICASTES1C_vS1D_EENS_8epilogue10collective6detail29Sm90TmaWarpSpecializedAdapterINS1H_15DefaultEpilogueISK_SL_SL_NS1G_6thread17LinearCombinationISK_Li1EffLNS1L_9ScaleType4KindE0ELNS_15FloatRoundStyleE2ESK_EENS1_15EpilogueDefaultEEEEEvvEEEEvNT_6ParamsE:
	.zero		1664


//--------------------- SYMBOLS --------------------------

	.type		.nv.reservedSmem.offset0,@object
	.size		.nv.reservedSmem.offset0,0x4
	.type		__assertfail,@function
